// auto-generated by cutlass_sweep.gemm — config: {"arch": "sm_100", "cluster_m": 1, "cluster_n": 1, "dtype": "int8", "dtype_b": "int8", "layout": "nt", "stages": 0, "tile_k": 64, "tile_m": 128, "tile_n": 256}
#include "cutlass/cutlass.h"
#include "cutlass/gemm/collective/collective_builder.hpp"
#include "cutlass/gemm/device/gemm_universal_adapter.h"
#include "cutlass/gemm/kernel/gemm_universal.hpp"
#include "cutlass/epilogue/collective/collective_builder.hpp"

using ElemA = int8_t;
using ElemB = int8_t;
using ElemCD = int8_t;
using Acc  = int32_t;
using TileShape    = cute::Shape<cute::_128, cute::_256, cute::_64>;
using ClusterShape = cute::Shape<cute::_1, cute::_1, cute::_1>;

using CollectiveEpilogue = typename cutlass::epilogue::collective::CollectiveBuilder<
    cutlass::arch::Sm100, cutlass::arch::OpClassTensorOp,
    TileShape, ClusterShape,
    cutlass::epilogue::collective::EpilogueTileAuto,
    Acc, Acc,
    ElemCD, cutlass::layout::RowMajor, 128 / cutlass::sizeof_bits<ElemCD>::value,
    ElemCD, cutlass::layout::RowMajor, 128 / cutlass::sizeof_bits<ElemCD>::value,
    cutlass::epilogue::collective::EpilogueScheduleAuto
  >::CollectiveOp;

using CollectiveMainloop = typename cutlass::gemm::collective::CollectiveBuilder<
    cutlass::arch::Sm100, cutlass::arch::OpClassTensorOp,
    ElemA, cutlass::layout::RowMajor, 128 / cutlass::sizeof_bits<ElemA>::value,
    ElemB, cutlass::layout::ColumnMajor, 128 / cutlass::sizeof_bits<ElemB>::value,
    Acc,
    TileShape, ClusterShape,
    cutlass::gemm::collective::StageCountAutoCarveout<static_cast<int>(sizeof(typename CollectiveEpilogue::SharedStorage))>,
    cutlass::gemm::collective::KernelScheduleAuto
  >::CollectiveOp;

using GemmKernel = cutlass::gemm::kernel::GemmUniversal<
    cute::Shape<int,int,int,int>,
    CollectiveMainloop,
    CollectiveEpilogue
>;
using Gemm = cutlass::gemm::device::GemmUniversalAdapter<GemmKernel>;

// Force the device kernel symbol into the cubin without needing a host main.
auto* _anchor = &cutlass::device_kernel<GemmKernel>;


// ===== COMPILED SASS (sm_100a) =====

	.target	sm_100a

	.elftype	@"ET_EXEC"


//--------------------- .note.nv.tkinfo           --------------------------
	.section	.note.nv.tkinfo,"",@"SHT_NOTE"
	.sectionflags	@"SHF_NOTE_NV_TKINFO"
	.tkinfo
        /*0018*/ 	.word	0x00000002
        /*0030*/ 	.string	""
        /*0030*/ 	.string	"ptxas"
        /*0030*/ 	.string	"Cuda compilation tools, release 13.0, V13.0.88"
        /*0030*/ 	.string	"Build cuda_13.0.r13.0/compiler.36424714_0"
        /*0030*/ 	.string	"-arch sm_100a -m 64 "



//--------------------- .note.nv.cuinfo           --------------------------
	.section	.note.nv.cuinfo,"",@"SHT_NOTE"
	.sectionflags	@"SHF_NOTE_NV_CUINFO"
        /*0018*/ 	.short	0x0002
        /*001a*/ 	.short	0x0064
        /*001c*/ 	.short	0x0082
	.zero		2


//--------------------- .nv.info                  --------------------------
	.section	.nv.info,"",@"SHT_CUDA_INFO"
	.align	4


	//----- nvinfo : EIATTR_REGCOUNT
	.align		4
        /*0000*/ 	.byte	0x04, 0x2f
        /*0002*/ 	.short	(.L_20 - .L_19)
	.align		4
.L_19:
        /*0004*/ 	.word	index@(_ZN7cutlass13device_kernelINS_4gemm6kernel13GemmUniversalIN4cute5tupleIJiiiiEEENS1_10collective13CollectiveMmaINS1_35MainloopSm100TmaUmmaWarpSpecializedILi7ELi2ELi2ENS5_IJNS4_1CILi1EEESB_SB_EEEEENS5_IJNSA_ILi128EEENSA_ILi256EEENSA_ILi64EEEEEEaNS5_IJlSB_lEEEaSI_NS4_8TiledMMAINS4_8MMA_AtomIJNS4_15SM100_MMA_S8_SSIaaiLi128ELi256ELNS4_4UMMA5MajorE0ELSN_0ELNSM_8SaturateE0EEEEEENS4_6LayoutISC_NS5_IJNSA_ILi0EEESS_SS_EEEEENS5_IJNS4_10UnderscoreESV_SV_EEEEENS4_13SM90_TMA_LOADENS4_14ComposedLayoutINS4_7SwizzleILi2ELi4ELi3EEENS4_18smem_ptr_flag_bitsILi8EEENSR_INS5_IJNSA_ILi8EEESG_EEENS5_IJSG_SB_EEEEEEEvNS4_8identityESY_S18_vS19_EENS_8epilogue10collective18CollectiveEpilogueINS1B_23Sm100TmaWarpSpecializedILi4ELi2ELi64ELb0ELb0EEEJSH_NS5_IJNSR_ISE_SB_EENSR_ISG_SB_EEEEEaSI_aSI_NS1B_6fusion15FusionCallbacksIS1F_NS1J_17LinearCombinationIaiaiLNS_15FloatRoundStyleE2EEESH_S1I_JEEENS4_5SM1004TMEM4LOAD26SM100_TMEM_LOAD_32dp32b64xESY_S18_NS4_39AutoVectorizingCopyWithAssumedAlignmentILi128EEENS4_14SM90_TMA_STOREES18_S1U_S1U_EEEvvEEEEvNT_6ParamsE)
        /*0008*/ 	.word	0x000000af


	//----- nvinfo : EIATTR_FRAME_SIZE
	.align		4
.L_20:
        /*000c*/ 	.byte	0x04, 0x11
        /*000e*/ 	.short	(.L_22 - .L_21)
	.align		4
.L_21:
        /*0010*/ 	.word	index@($__internal_2_$__cuda_sm10x_tcgen05_guardrail_trap_unallocated_columns_being_dealloced)
        /*0014*/ 	.word	0x00000000


	//----- nvinfo : EIATTR_FRAME_SIZE
	.align		4
.L_22:
        /*0018*/ 	.byte	0x04, 0x11
        /*001a*/ 	.short	(.L_24 - .L_23)
	.align		4
.L_23:
        /*001c*/ 	.word	index@($__internal_1_$__cuda_sm10x_tcgen05_guardrail_trap_phase_invalid_during_alloc)
        /*0020*/ 	.word	0x00000000


	//----- nvinfo : EIATTR_FRAME_SIZE
	.align		4
.L_24:
        /*0024*/ 	.byte	0x04, 0x11
        /*0026*/ 	.short	(.L_26 - .L_25)
	.align		4
.L_25:
        /*0028*/ 	.word	index@($__internal_0_$__cuda_sm10x_tcgen05_guardrail_trap_col_being_dealloced_not_returned_by_alloc)
        /*002c*/ 	.word	0x00000000


	//----- nvinfo : EIATTR_FRAME_SIZE
	.align		4
.L_26:
        /*0030*/ 	.byte	0x04, 0x11
        /*0032*/ 	.short	(.L_28 - .L_27)
	.align		4
.L_27:
        /*0034*/ 	.word	index@(_ZN7cutlass13device_kernelINS_4gemm6kernel13GemmUniversalIN4cute5tupleIJiiiiEEENS1_10collective13CollectiveMmaINS1_35MainloopSm100TmaUmmaWarpSpecializedILi7ELi2ELi2ENS5_IJNS4_1CILi1EEESB_SB_EEEEENS5_IJNSA_ILi128EEENSA_ILi256EEENSA_ILi64EEEEEEaNS5_IJlSB_lEEEaSI_NS4_8TiledMMAINS4_8MMA_AtomIJNS4_15SM100_MMA_S8_SSIaaiLi128ELi256ELNS4_4UMMA5MajorE0ELSN_0ELNSM_8SaturateE0EEEEEENS4_6LayoutISC_NS5_IJNSA_ILi0EEESS_SS_EEEEENS5_IJNS4_10UnderscoreESV_SV_EEEEENS4_13SM90_TMA_LOADENS4_14ComposedLayoutINS4_7SwizzleILi2ELi4ELi3EEENS4_18smem_ptr_flag_bitsILi8EEENSR_INS5_IJNSA_ILi8EEESG_EEENS5_IJSG_SB_EEEEEEEvNS4_8identityESY_S18_vS19_EENS_8epilogue10collective18CollectiveEpilogueINS1B_23Sm100TmaWarpSpecializedILi4ELi2ELi64ELb0ELb0EEEJSH_NS5_IJNSR_ISE_SB_EENSR_ISG_SB_EEEEEaSI_aSI_NS1B_6fusion15FusionCallbacksIS1F_NS1J_17LinearCombinationIaiaiLNS_15FloatRoundStyleE2EEESH_S1I_JEEENS4_5SM1004TMEM4LOAD26SM100_TMEM_LOAD_32dp32b64xESY_S18_NS4_39AutoVectorizingCopyWithAssumedAlignmentILi128EEENS4_14SM90_TMA_STOREES18_S1U_S1U_EEEvvEEEEvNT_6ParamsE)
        /*0038*/ 	.word	0x00000000


	//----- nvinfo : EIATTR_MIN_STACK_SIZE
	.align		4
.L_28:
        /*003c*/ 	.byte	0x04, 0x12
        /*003e*/ 	.short	(.L_30 - .L_29)
	.align		4
.L_29:
        /*0040*/ 	.word	index@(_ZN7cutlass13device_kernelINS_4gemm6kernel13GemmUniversalIN4cute5tupleIJiiiiEEENS1_10collective13CollectiveMmaINS1_35MainloopSm100TmaUmmaWarpSpecializedILi7ELi2ELi2ENS5_IJNS4_1CILi1EEESB_SB_EEEEENS5_IJNSA_ILi128EEENSA_ILi256EEENSA_ILi64EEEEEEaNS5_IJlSB_lEEEaSI_NS4_8TiledMMAINS4_8MMA_AtomIJNS4_15SM100_MMA_S8_SSIaaiLi128ELi256ELNS4_4UMMA5MajorE0ELSN_0ELNSM_8SaturateE0EEEEEENS4_6LayoutISC_NS5_IJNSA_ILi0EEESS_SS_EEEEENS5_IJNS4_10UnderscoreESV_SV_EEEEENS4_13SM90_TMA_LOADENS4_14ComposedLayoutINS4_7SwizzleILi2ELi4ELi3EEENS4_18smem_ptr_flag_bitsILi8EEENSR_INS5_IJNSA_ILi8EEESG_EEENS5_IJSG_SB_EEEEEEEvNS4_8identityESY_S18_vS19_EENS_8epilogue10collective18CollectiveEpilogueINS1B_23Sm100TmaWarpSpecializedILi4ELi2ELi64ELb0ELb0EEEJSH_NS5_IJNSR_ISE_SB_EENSR_ISG_SB_EEEEEaSI_aSI_NS1B_6fusion15FusionCallbacksIS1F_NS1J_17LinearCombinationIaiaiLNS_15FloatRoundStyleE2EEESH_S1I_JEEENS4_5SM1004TMEM4LOAD26SM100_TMEM_LOAD_32dp32b64xESY_S18_NS4_39AutoVectorizingCopyWithAssumedAlignmentILi128EEENS4_14SM90_TMA_STOREES18_S1U_S1U_EEEvvEEEEvNT_6ParamsE)
        /*0044*/ 	.word	0x00000000
.L_30:


//--------------------- .nv.compat                --------------------------
	.section	.nv.compat,"",@"SHT_CUDA_COMPAT_INFO"
	.align	4
        /*0000*/ 	.byte	0x02, 0x09, 0x01, 0x00, 0x02, 0x02, 0x03, 0x00, 0x02, 0x05, 0x06, 0x00, 0x03, 0x07, 0x01, 0x01
        /*0010*/ 	.byte	0x02, 0x03, 0x01, 0x00, 0x02, 0x06, 0x01, 0x00, 0x04, 0x0b, 0x08, 0x00, 0x01, 0x00, 0x00, 0x00
        /*0020*/ 	.byte	0x00, 0x00, 0x00, 0x00


//--------------------- .nv.info._ZN7cutlass13device_kernelINS_4gemm6kernel13GemmUniversalIN4cute5tupleIJiiiiEEENS1_10collective13CollectiveMmaINS1_35MainloopSm100TmaUmmaWarpSpecializedILi7ELi2ELi2ENS5_IJNS4_1CILi1EEESB_SB_EEEEENS5_IJNSA_ILi128EEENSA_ILi256EEENSA_ILi64EEEEEEaNS5_IJlSB_lEEEaSI_NS4_8TiledMMAINS4_8MMA_AtomIJNS4_15SM100_MMA_S8_SSIaaiLi128ELi256ELNS4_4UMMA5MajorE0ELSN_0ELNSM_8SaturateE0EEEEEENS4_6LayoutISC_NS5_IJNSA_ILi0EEESS_SS_EEEEENS5_IJNS4_10UnderscoreESV_SV_EEEEENS4_13SM90_TMA_LOADENS4_14ComposedLayoutINS4_7SwizzleILi2ELi4ELi3EEENS4_18smem_ptr_flag_bitsILi8EEENSR_INS5_IJNSA_ILi8EEESG_EEENS5_IJSG_SB_EEEEEEEvNS4_8identityESY_S18_vS19_EENS_8epilogue10collective18CollectiveEpilogueINS1B_23Sm100TmaWarpSpecializedILi4ELi2ELi64ELb0ELb0EEEJSH_NS5_IJNSR_ISE_SB_EENSR_ISG_SB_EEEEEaSI_aSI_NS1B_6fusion15FusionCallbacksIS1F_NS1J_17LinearCombinationIaiaiLNS_15FloatRoundStyleE2EEESH_S1I_JEEENS4_5SM1004TMEM4LOAD26SM100_TMEM_LOAD_32dp32b64xESY_S18_NS4_39AutoVectorizingCopyWithAssumedAlignmentILi128EEENS4_14SM90_TMA_STOREES18_S1U_S1U_EEEvvEEEEvNT_6ParamsE --------------------------
	.section	.nv.info._ZN7cutlass13device_kernelINS_4gemm6kernel13GemmUniversalIN4cute5tupleIJiiiiEEENS1_10collective13CollectiveMmaINS1_35MainloopSm100TmaUmmaWarpSpecializedILi7ELi2ELi2ENS5_IJNS4_1CILi1EEESB_SB_EEEEENS5_IJNSA_ILi128EEENSA_ILi256EEENSA_ILi64EEEEEEaNS5_IJlSB_lEEEaSI_NS4_8TiledMMAINS4_8MMA_AtomIJNS4_15SM100_MMA_S8_SSIaaiLi128ELi256ELNS4_4UMMA5MajorE0ELSN_0ELNSM_8SaturateE0EEEEEENS4_6LayoutISC_NS5_IJNSA_ILi0EEESS_SS_EEEEENS5_IJNS4_10UnderscoreESV_SV_EEEEENS4_13SM90_TMA_LOADENS4_14ComposedLayoutINS4_7SwizzleILi2ELi4ELi3EEENS4_18smem_ptr_flag_bitsILi8EEENSR_INS5_IJNSA_ILi8EEESG_EEENS5_IJSG_SB_EEEEEEEvNS4_8identityESY_S18_vS19_EENS_8epilogue10collective18CollectiveEpilogueINS1B_23Sm100TmaWarpSpecializedILi4ELi2ELi64ELb0ELb0EEEJSH_NS5_IJNSR_ISE_SB_EENSR_ISG_SB_EEEEEaSI_aSI_NS1B_6fusion15FusionCallbacksIS1F_NS1J_17LinearCombinationIaiaiLNS_15FloatRoundStyleE2EEESH_S1I_JEEENS4_5SM1004TMEM4LOAD26SM100_TMEM_LOAD_32dp32b64xESY_S18_NS4_39AutoVectorizingCopyWithAssumedAlignmentILi128EEENS4_14SM90_TMA_STOREES18_S1U_S1U_EEEvvEEEEvNT_6ParamsE,"",@"SHT_CUDA_INFO"
	.sectionflags	@""
	.align	4


	//----- nvinfo : EIATTR_CUDA_API_VERSION
	.align		4
        /*0000*/ 	.byte	0x04, 0x37
        /*0002*/ 	.short	(.L_32 - .L_31)
.L_31:
        /*0004*/ 	.word	0x00000082


	//----- nvinfo : EIATTR_KPARAM_INFO
	.align		4
.L_32:
        /*0008*/ 	.byte	0x04, 0x17
        /*000a*/ 	.short	(.L_34 - .L_33)
.L_33:
        /*000c*/ 	.word	0x00000000
        /*0010*/ 	.short	0x0000
        /*0012*/ 	.short	0x0000
        /*0014*/ 	.byte	0x00, 0xf0, 0x01, 0x20


	//----- nvinfo : EIATTR_AT_ENTRY_FRAGMENTS
	.align		4
.L_34:
        /*0018*/ 	.byte	0x04, 0x4f
        /*001a*/ 	.short	(.L_36 - .L_35)


	//   ....[0]....
.L_35:
        /*001c*/ 	.word	0x00000006


	//----- nvinfo : EIATTR_RESERVED_SMEM_USED
	.align		4
.L_36:
        /*0020*/ 	.byte	0x01, 0x41
	.zero		2


	//----- nvinfo : EIATTR_SPARSE_MMA_MASK
	.align		4
        /*0024*/ 	.byte	0x03, 0x50
        /*0026*/ 	.short	0x0000


	//----- nvinfo : EIATTR_TCGEN05_1CTA_USED
	.align		4
        /*0028*/ 	.byte	0x01, 0x51
	.zero		2


	//----- nvinfo : EIATTR_MAXREG_COUNT
	.align		4
        /*002c*/ 	.byte	0x03, 0x1b
        /*002e*/ 	.short	0x00ff


	//----- nvinfo : EIATTR_NUM_BARRIERS
	.align		4
        /*0030*/ 	.byte	0x02, 0x4c
        /*0032*/ 	.byte	0x07
	.zero		1


	//----- nvinfo : EIATTR_EXTERNS
	.align		4
        /*0034*/ 	.byte	0x04, 0x0f
        /*0036*/ 	.short	(.L_38 - .L_37)


	//   ....[0]....
	.align		4
.L_37:
        /*0038*/ 	.word	index@(__assertfail)


	//----- nvinfo : EIATTR_MERCURY_ISA_VERSION
	.align		4
.L_38:
        /*003c*/ 	.byte	0x03, 0x5f
        /*003e*/ 	.short	0x0101


	//----- nvinfo : EIATTR_INT_WARP_WIDE_INSTR_OFFSETS
	.align		4
        /*0040*/ 	.byte	0x04, 0x31
        /*0042*/ 	.short	(.L_40 - .L_39)


	//   ....[0]....
.L_39:
        /*0044*/ 	.word	0x00001e10


	//   ....[1]....
        /*0048*/ 	.word	0x00003810


	//   ....[2]....
        /*004c*/ 	.word	0x00003830


	//   ....[3]....
        /*0050*/ 	.word	0x00003860


	//   ....[4]....
        /*0054*/ 	.word	0x000041a0


	//   ....[5]....
        /*0058*/ 	.word	0x00004210


	//   ....[6]....
        /*005c*/ 	.word	0x000042f0


	//   ....[7]....
        /*0060*/ 	.word	0x00004370


	//   ....[8]....
        /*0064*/ 	.word	0x00004480


	//   ....[9]....
        /*0068*/ 	.word	0x00004510


	//   ....[10]....
        /*006c*/ 	.word	0x000046f0


	//   ....[11]....
        /*0070*/ 	.word	0x00004850


	//----- nvinfo : EIATTR_COOP_GROUP_MASK_REGIDS
	.align		4
.L_40:
        /*0074*/ 	.byte	0x04, 0x29
        /*0076*/ 	.short	(.L_42 - .L_41)


	//   ....[0]....
.L_41:
        /*0078*/ 	.word	0xffffffff


	//   ....[1]....
        /*007c*/ 	.word	0xffffffff


	//   ....[2]....
        /*0080*/ 	.word	0xffffffff


	//   ....[3]....
        /*0084*/ 	.word	0xffffffff


	//   ....[4]....
        /*0088*/ 	.word	0xffffffff


	//   ....[5]....
        /*008c*/ 	.word	0xffffffff


	//   ....[6]....
        /*0090*/ 	.word	0xffffffff


	//   ....[7]....
        /*0094*/ 	.word	0xffffffff


	//   ....[8]....
        /*0098*/ 	.word	0xffffffff


	//   ....[9]....
        /*009c*/ 	.word	0xffffffff


	//   ....[10]....
        /*00a0*/ 	.word	0xffffffff


	//   ....[11]....
        /*00a4*/ 	.word	0xffffffff


	//   ....[12]....
        /*00a8*/ 	.word	0xffffffff


	//----- nvinfo : EIATTR_COOP_GROUP_INSTR_OFFSETS
	.align		4
.L_42:
        /*00ac*/ 	.byte	0x04, 0x28
        /*00ae*/ 	.short	(.L_44 - .L_43)


	//   ....[0]....
.L_43:
        /*00b0*/ 	.word	0x00000090


	//   ....[1]....
        /*00b4*/ 	.word	0x000004d0


	//   ....[2]....
        /*00b8*/ 	.word	0x000006a0


	//   ....[3]....
        /*00bc*/ 	.word	0x00000840


	//   ....[4]....
        /*00c0*/ 	.word	0x00000940


	//   ....[5]....
        /*00c4*/ 	.word	0x00000ab0


	//   ....[6]....
        /*00c8*/ 	.word	0x00000c10


	//   ....[7]....
        /*00cc*/ 	.word	0x00001cf0


	//   ....[8]....
        /*00d0*/ 	.word	0x00002c80


	//   ....[9]....
        /*00d4*/ 	.word	0x00002e90


	//   ....[10]....
        /*00d8*/ 	.word	0x00002ec0


	//   ....[11]....
        /*00dc*/ 	.word	0x000036f0


	//   ....[12]....
        /*00e0*/ 	.word	0x00003920


	//----- nvinfo : EIATTR_VRC_CTA_INIT_COUNT
	.align		4
.L_44:
        /*00e4*/ 	.byte	0x02, 0x4a
        /*00e6*/ 	.byte	0x80
	.zero		1


	//----- nvinfo : EIATTR_SYSCALL_OFFSETS
	.align		4
        /*00e8*/ 	.byte	0x04, 0x46
        /*00ea*/ 	.short	(.L_46 - .L_45)


	//   ....[0]....
.L_45:
        /*00ec*/ 	.word	0x000052d0


	//   ....[1]....
        /*00f0*/ 	.word	0x00005410


	//   ....[2]....
        /*00f4*/ 	.word	0x00005c70


	//   ....[3]....
        /*00f8*/ 	.word	0x00007270


	//   ....[4]....
        /*00fc*/ 	.word	0x00008810


	//   ....[5]....
        /*0100*/ 	.word	0x00009de0


	//----- nvinfo : EIATTR_MBARRIER_INSTR_OFFSETS
	.align		4
.L_46:
        /*0104*/ 	.byte	0x04, 0x39
        /*0106*/ 	.short	(.L_48 - .L_47)


	//   ....[0]....
.L_47:
        /*0108*/ 	.word	0x000005b0
        /*010c*/ 	.word	0x000000ff
        /*0110*/ 	.word	0x00000000
        /*0114*/ 	.short	0x0100
        /*0116*/ 	.byte	0x05
	.zero		1


	//   ....[1]....
        /*0118*/ 	.word	0x000005c0
        /*011c*/ 	.word	0x000000ff
        /*0120*/ 	.word	0x00000038
        /*0124*/ 	.short	0x0100
        /*0126*/ 	.byte	0x05
	.zero		1


	//   ....[2]....
        /*0128*/ 	.word	0x000005d0
        /*012c*/ 	.word	0x000000ff
        /*0130*/ 	.word	0x00000008
        /*0134*/ 	.short	0x0100
        /*0136*/ 	.byte	0x05
	.zero		1


	//   ....[3]....
        /*0138*/ 	.word	0x000005e0
        /*013c*/ 	.word	0x000000ff
        /*0140*/ 	.word	0x00000040
        /*0144*/ 	.short	0x0100
        /*0146*/ 	.byte	0x05
	.zero		1


	//   ....[4]....
        /*0148*/ 	.word	0x000005f0
        /*014c*/ 	.word	0x000000ff
        /*0150*/ 	.word	0x00000010
        /*0154*/ 	.short	0x0100
        /*0156*/ 	.byte	0x05
	.zero		1


	//   ....[5]....
        /*0158*/ 	.word	0x00000600
        /*015c*/ 	.word	0x000000ff
        /*0160*/ 	.word	0x00000048
        /*0164*/ 	.short	0x0100
        /*0166*/ 	.byte	0x05
	.zero		1


	//   ....[6]....
        /*0168*/ 	.word	0x00000610
        /*016c*/ 	.word	0x000000ff
        /*0170*/ 	.word	0x00000018
        /*0174*/ 	.short	0x0100
        /*0176*/ 	.byte	0x05
	.zero		1


	//   ....[7]....
        /*0178*/ 	.word	0x00000620
        /*017c*/ 	.word	0x000000ff
        /*0180*/ 	.word	0x00000050
        /*0184*/ 	.short	0x0100
        /*0186*/ 	.byte	0x05
	.zero		1


	//   ....[8]....
        /*0188*/ 	.word	0x00000630
        /*018c*/ 	.word	0x000000ff
        /*0190*/ 	.word	0x00000020
        /*0194*/ 	.short	0x0100
        /*0196*/ 	.byte	0x05
	.zero		1


	//   ....[9]....
        /*0198*/ 	.word	0x00000640
        /*019c*/ 	.word	0x000000ff
        /*01a0*/ 	.word	0x00000058
        /*01a4*/ 	.short	0x0100
        /*01a6*/ 	.byte	0x05
	.zero		1


	//   ....[10]....
        /*01a8*/ 	.word	0x00000650
        /*01ac*/ 	.word	0x000000ff
        /*01b0*/ 	.word	0x00000028
        /*01b4*/ 	.short	0x0100
        /*01b6*/ 	.byte	0x05
	.zero		1


	//   ....[11]....
        /*01b8*/ 	.word	0x00000660
        /*01bc*/ 	.word	0x000000ff
        /*01c0*/ 	.word	0x00000060
        /*01c4*/ 	.short	0x0100
        /*01c6*/ 	.byte	0x05
	.zero		1


	//   ....[12]....
        /*01c8*/ 	.word	0x00000670
        /*01cc*/ 	.word	0x000000ff
        /*01d0*/ 	.word	0x00000030
        /*01d4*/ 	.short	0x0100
        /*01d6*/ 	.byte	0x05
	.zero		1


	//   ....[13]....
        /*01d8*/ 	.word	0x00000680
        /*01dc*/ 	.word	0x000000ff
        /*01e0*/ 	.word	0x00000068
        /*01e4*/ 	.short	0x0100
        /*01e6*/ 	.byte	0x05
	.zero		1


	//   ....[14]....
        /*01e8*/ 	.word	0x000007b0
        /*01ec*/ 	.word	0x000000ff
        /*01f0*/ 	.word	0x00000070
        /*01f4*/ 	.short	0x0100
        /*01f6*/ 	.byte	0x07
	.zero		1


	//   ....[15]....
        /*01f8*/ 	.word	0x000007c0
        /*01fc*/ 	.word	0x000000ff
        /*0200*/ 	.word	0x00000090
        /*0204*/ 	.short	0x0100
        /*0206*/ 	.byte	0x07
	.zero		1


	//   ....[16]....
        /*0208*/ 	.word	0x000007d0
        /*020c*/ 	.word	0x000000ff
        /*0210*/ 	.word	0x00000078
        /*0214*/ 	.short	0x0100
        /*0216*/ 	.byte	0x07
	.zero		1


	//   ....[17]....
        /*0218*/ 	.word	0x000007e0
        /*021c*/ 	.word	0x000000ff
        /*0220*/ 	.word	0x00000098
        /*0224*/ 	.short	0x0100
        /*0226*/ 	.byte	0x07
	.zero		1


	//   ....[18]....
        /*0228*/ 	.word	0x000007f0
        /*022c*/ 	.word	0x000000ff
        /*0230*/ 	.word	0x00000080
        /*0234*/ 	.short	0x0100
        /*0236*/ 	.byte	0x07
	.zero		1


	//   ....[19]....
        /*0238*/ 	.word	0x00000800
        /*023c*/ 	.word	0x000000ff
        /*0240*/ 	.word	0x000000a0
        /*0244*/ 	.short	0x0100
        /*0246*/ 	.byte	0x07
	.zero		1


	//   ....[20]....
        /*0248*/ 	.word	0x00000810
        /*024c*/ 	.word	0x000000ff
        /*0250*/ 	.word	0x00000088
        /*0254*/ 	.short	0x0100
        /*0256*/ 	.byte	0x07
	.zero		1


	//   ....[21]....
        /*0258*/ 	.word	0x00000820
        /*025c*/ 	.word	0x000000ff
        /*0260*/ 	.word	0x000000a8
        /*0264*/ 	.short	0x0100
        /*0266*/ 	.byte	0x07
	.zero		1


	//   ....[22]....
        /*0268*/ 	.word	0x00000910
        /*026c*/ 	.word	0x000000ff
        /*0270*/ 	.word	0x000000b0
        /*0274*/ 	.short	0x0100
        /*0276*/ 	.byte	0x05
	.zero		1


	//   ....[23]....
        /*0278*/ 	.word	0x00000920
        /*027c*/ 	.word	0x000000ff
        /*0280*/ 	.word	0x000000b8
        /*0284*/ 	.short	0x0100
        /*0286*/ 	.byte	0x05
	.zero		1


	//   ....[24]....
        /*0288*/ 	.word	0x00000a60
        /*028c*/ 	.word	0x000000ff
        /*0290*/ 	.word	0x000000c0
        /*0294*/ 	.short	0x0100
        /*0296*/ 	.byte	0x05
	.zero		1


	//   ....[25]....
        /*0298*/ 	.word	0x00000a70
        /*029c*/ 	.word	0x000000ff
        /*02a0*/ 	.word	0x000000d0
        /*02a4*/ 	.short	0x0100
        /*02a6*/ 	.byte	0x05
	.zero		1


	//   ....[26]....
        /*02a8*/ 	.word	0x00000a80
        /*02ac*/ 	.word	0x000000ff
        /*02b0*/ 	.word	0x000000c8
        /*02b4*/ 	.short	0x0100
        /*02b6*/ 	.byte	0x05
	.zero		1


	//   ....[27]....
        /*02b8*/ 	.word	0x00000a90
        /*02bc*/ 	.word	0x000000ff
        /*02c0*/ 	.word	0x000000d8
        /*02c4*/ 	.short	0x0100
        /*02c6*/ 	.byte	0x05
	.zero		1


	//   ....[28]....
        /*02c8*/ 	.word	0x00000bc0
        /*02cc*/ 	.word	0x000000ff
        /*02d0*/ 	.word	0x000000e0
        /*02d4*/ 	.short	0x0100
        /*02d6*/ 	.byte	0x07
	.zero		1


	//   ....[29]....
        /*02d8*/ 	.word	0x00000bd0
        /*02dc*/ 	.word	0x000000ff
        /*02e0*/ 	.word	0x000000f0
        /*02e4*/ 	.short	0x0100
        /*02e6*/ 	.byte	0x07
	.zero		1


	//   ....[30]....
        /*02e8*/ 	.word	0x00000be0
        /*02ec*/ 	.word	0x000000ff
        /*02f0*/ 	.word	0x000000e8
        /*02f4*/ 	.short	0x0100
        /*02f6*/ 	.byte	0x07
	.zero		1


	//   ....[31]....
        /*02f8*/ 	.word	0x00000bf0
        /*02fc*/ 	.word	0x000000ff
        /*0300*/ 	.word	0x000000f8
        /*0304*/ 	.short	0x0100
        /*0306*/ 	.byte	0x07
	.zero		1


	//   ....[32]....
        /*0308*/ 	.word	0x00000ce0
        /*030c*/ 	.word	0x000000ff
        /*0310*/ 	.word	0x00000100
        /*0314*/ 	.short	0x0100
        /*0316*/ 	.byte	0x05
	.zero		1


	//   ....[33]....
        /*0318*/ 	.word	0x00000cf0
        /*031c*/ 	.word	0x000000ff
        /*0320*/ 	.word	0x00000110
        /*0324*/ 	.short	0x0100
        /*0326*/ 	.byte	0x05
	.zero		1


	//   ....[34]....
        /*0328*/ 	.word	0x00000d00
        /*032c*/ 	.word	0x000000ff
        /*0330*/ 	.word	0x00000108
        /*0334*/ 	.short	0x0100
        /*0336*/ 	.byte	0x05
	.zero		1


	//   ....[35]....
        /*0338*/ 	.word	0x00000d10
        /*033c*/ 	.word	0x000000ff
        /*0340*/ 	.word	0x00000118
        /*0344*/ 	.short	0x0100
        /*0346*/ 	.byte	0x05
	.zero		1


	//   ....[36]....
        /*0348*/ 	.word	0x000015f0
        /*034c*/ 	.word	0x00000003
        /*0350*/ 	.word	0x00000110
        /*0354*/ 	.short	0x010a
        /*0356*/ 	.byte	0xff
	.zero		1


	//   ....[37]....
        /*0358*/ 	.word	0x00001620
        /*035c*/ 	.word	0x00000003
        /*0360*/ 	.word	0x00000100
        /*0364*/ 	.short	0x0101
        /*0366*/ 	.byte	0xff
	.zero		1


	//   ....[38]....
        /*0368*/ 	.word	0x000016f0
        /*036c*/ 	.word	0x000000ff
        /*0370*/ 	.word	0x00000038
        /*0374*/ 	.short	0x010a
        /*0376*/ 	.byte	0x08
	.zero		1


	//   ....[39]....
        /*0378*/ 	.word	0x00001790
        /*037c*/ 	.word	0x000000ff
        /*0380*/ 	.word	0x00000038
        /*0384*/ 	.short	0x010a
        /*0386*/ 	.byte	0x21
	.zero		1


	//   ....[40]....
        /*0388*/ 	.word	0x000018e0
        /*038c*/ 	.word	0x000000ff
        /*0390*/ 	.word	0x00000038
        /*0394*/ 	.short	0x010a
        /*0396*/ 	.byte	0x08
	.zero		1


	//   ....[41]....
        /*0398*/ 	.word	0x000019f0
        /*039c*/ 	.word	0x000000ff
        /*03a0*/ 	.word	0x000000b8
        /*03a4*/ 	.short	0x0101
        /*03a6*/ 	.byte	0x04
	.zero		1


	//   ....[42]....
        /*03a8*/ 	.word	0x00001a10
        /*03ac*/ 	.word	0x000000ff
        /*03b0*/ 	.word	0x00000038
        /*03b4*/ 	.short	0x010a
        /*03b6*/ 	.byte	0x08
	.zero		1


	//   ....[43]....
        /*03b8*/ 	.word	0x00001a90
        /*03bc*/ 	.word	0x000000ff
        /*03c0*/ 	.word	0x00000038
        /*03c4*/ 	.short	0x010a
        /*03c6*/ 	.byte	0x11
	.zero		1


	//   ....[44]....
        /*03c8*/ 	.word	0x00001be0
        /*03cc*/ 	.word	0x000000ff
        /*03d0*/ 	.word	0x00000038
        /*03d4*/ 	.short	0x010a
        /*03d6*/ 	.byte	0x08
	.zero		1


	//   ....[45]....
        /*03d8*/ 	.word	0x00001d20
        /*03dc*/ 	.word	0x00000002
        /*03e0*/ 	.word	0x000000c0
        /*03e4*/ 	.short	0x010a
        /*03e6*/ 	.byte	0xff
	.zero		1


	//   ....[46]....
        /*03e8*/ 	.word	0x00001de0
        /*03ec*/ 	.word	0x00000002
        /*03f0*/ 	.word	0x00000000
        /*03f4*/ 	.short	0x0101
        /*03f6*/ 	.byte	0xff
	.zero		1


	//   ....[47]....
        /*03f8*/ 	.word	0x00002340
        /*03fc*/ 	.word	0x000000ff
        /*0400*/ 	.word	0x00000000
        /*0404*/ 	.short	0x010a
        /*0406*/ 	.byte	0x05
	.zero		1


	//   ....[48]....
        /*0408*/ 	.word	0x000023d0
        /*040c*/ 	.word	0x000000ff
        /*0410*/ 	.word	0x00000000
        /*0414*/ 	.short	0x010a
        /*0416*/ 	.byte	0x05
	.zero		1


	//   ....[49]....
        /*0418*/ 	.word	0x00002460
        /*041c*/ 	.word	0x000000ff
        /*0420*/ 	.word	0x00000000
        /*0424*/ 	.short	0x010a
        /*0426*/ 	.byte	0x05
	.zero		1


	//   ....[50]....
        /*0428*/ 	.word	0x000024f0
        /*042c*/ 	.word	0x000000ff
        /*0430*/ 	.word	0x00000000
        /*0434*/ 	.short	0x010a
        /*0436*/ 	.byte	0x05
	.zero		1


	//   ....[51]....
        /*0438*/ 	.word	0x00002580
        /*043c*/ 	.word	0x000000ff
        /*0440*/ 	.word	0x00000000
        /*0444*/ 	.short	0x010a
        /*0446*/ 	.byte	0x05
	.zero		1


	//   ....[52]....
        /*0448*/ 	.word	0x00002610
        /*044c*/ 	.word	0x000000ff
        /*0450*/ 	.word	0x00000000
        /*0454*/ 	.short	0x010a
        /*0456*/ 	.byte	0x05
	.zero		1


	//   ....[53]....
        /*0458*/ 	.word	0x000026b0
        /*045c*/ 	.word	0x00000000
        /*0460*/ 	.word	0x00000000
        /*0464*/ 	.short	0x010a
        /*0466*/ 	.byte	0xff
	.zero		1


	//   ....[54]....
        /*0468*/ 	.word	0x000027d0
        /*046c*/ 	.word	0x00000000
        /*0470*/ 	.word	0x00000100
        /*0474*/ 	.short	0x010a
        /*0476*/ 	.byte	0xff
	.zero		1


	//   ....[55]....
        /*0478*/ 	.word	0x00002830
        /*047c*/ 	.word	0x00000004
        /*0480*/ 	.word	0x00000000
        /*0484*/ 	.short	0x0101
        /*0486*/ 	.byte	0xff
	.zero		1


	//   ....[56]....
        /*0488*/ 	.word	0x00002850
        /*048c*/ 	.word	0x000000ff
        /*0490*/ 	.word	0x000000d0
        /*0494*/ 	.short	0x010a
        /*0496*/ 	.byte	0x05
	.zero		1


	//   ....[57]....
        /*0498*/ 	.word	0x00002970
        /*049c*/ 	.word	0x00000000
        /*04a0*/ 	.word	0x000000c0
        /*04a4*/ 	.short	0x010a
        /*04a6*/ 	.byte	0xff
	.zero		1


	//   ....[58]....
        /*04a8*/ 	.word	0x00002a80
        /*04ac*/ 	.word	0x00000000
        /*04b0*/ 	.word	0x00000000
        /*04b4*/ 	.short	0x0101
        /*04b6*/ 	.byte	0xff
	.zero		1


	//   ....[59]....
        /*04b8*/ 	.word	0x00002b10
        /*04bc*/ 	.word	0x000000ff
        /*04c0*/ 	.word	0x000000d0
        /*04c4*/ 	.short	0x0106
        /*04c6*/ 	.byte	0x05
	.zero		1


	//   ....[60]....
        /*04c8*/ 	.word	0x00002b30
        /*04cc*/ 	.word	0x000000ff
        /*04d0*/ 	.word	0x000000d0
        /*04d4*/ 	.short	0x010a
        /*04d6*/ 	.byte	0x05
	.zero		1


	//   ....[61]....
        /*04d8*/ 	.word	0x00002bc0
        /*04dc*/ 	.word	0x000000ff
        /*04e0*/ 	.word	0x000000d0
        /*04e4*/ 	.short	0x0106
        /*04e6*/ 	.byte	0x04
	.zero		1


	//   ....[62]....
        /*04e8*/ 	.word	0x00002c00
        /*04ec*/ 	.word	0x00000000
        /*04f0*/ 	.word	0x000000d0
        /*04f4*/ 	.short	0x010a
        /*04f6*/ 	.byte	0xff
	.zero		1


	//   ....[63]....
        /*04f8*/ 	.word	0x00003100
        /*04fc*/ 	.word	0x00000000
        /*0500*/ 	.word	0x000000c0
        /*0504*/ 	.short	0x010a
        /*0506*/ 	.byte	0xff
	.zero		1


	//   ....[64]....
        /*0508*/ 	.word	0x00003210
        /*050c*/ 	.word	0x00000003
        /*0510*/ 	.word	0x00000000
        /*0514*/ 	.short	0x0101
        /*0516*/ 	.byte	0xff
	.zero		1


	//   ....[65]....
        /*0518*/ 	.word	0x00003220
        /*051c*/ 	.word	0x000000ff
        /*0520*/ 	.word	0x00000000
        /*0524*/ 	.short	0x010a
        /*0526*/ 	.byte	0x04
	.zero		1


	//   ....[66]....
        /*0528*/ 	.word	0x00003240
        /*052c*/ 	.word	0x000000ff
        /*0530*/ 	.word	0x000000f0
        /*0534*/ 	.short	0x010a
        /*0536*/ 	.byte	0x08
	.zero		1


	//   ....[67]....
        /*0538*/ 	.word	0x00003310
        /*053c*/ 	.word	0x000000ff
        /*0540*/ 	.word	0x00000000
        /*0544*/ 	.short	0x010a
        /*0546*/ 	.byte	0x07
	.zero		1


	//   ....[68]....
        /*0548*/ 	.word	0x00003450
        /*054c*/ 	.word	0x000000ff
        /*0550*/ 	.word	0x00000000
        /*0554*/ 	.short	0x010a
        /*0556*/ 	.byte	0x04
	.zero		1


	//   ....[69]....
        /*0558*/ 	.word	0x00003640
        /*055c*/ 	.word	0x000000ff
        /*0560*/ 	.word	0x00000000
        /*0564*/ 	.short	0x010a
        /*0566*/ 	.byte	0x05
	.zero		1


	//   ....[70]....
        /*0568*/ 	.word	0x000036d0
        /*056c*/ 	.word	0x000000ff
        /*0570*/ 	.word	0x00000000
        /*0574*/ 	.short	0x010a
        /*0576*/ 	.byte	0x07
	.zero		1


	//   ....[71]....
        /*0578*/ 	.word	0x00003b50
        /*057c*/ 	.word	0x00000000
        /*0580*/ 	.word	0x000000c0
        /*0584*/ 	.short	0x010a
        /*0586*/ 	.byte	0xff
	.zero		1


	//   ....[72]....
        /*0588*/ 	.word	0x00003c10
        /*058c*/ 	.word	0x00000000
        /*0590*/ 	.word	0x00000000
        /*0594*/ 	.short	0x0101
        /*0596*/ 	.byte	0xff
	.zero		1


	//   ....[73]....
        /*0598*/ 	.word	0x00003f30
        /*059c*/ 	.word	0x000000ff
        /*05a0*/ 	.word	0x000000b8
        /*05a4*/ 	.short	0x010a
        /*05a6*/ 	.byte	0x07
	.zero		1


	//   ....[74]....
        /*05a8*/ 	.word	0x00004120
        /*05ac*/ 	.word	0x000000ff
        /*05b0*/ 	.word	0x00000090
        /*05b4*/ 	.short	0x010a
        /*05b6*/ 	.byte	0x07
	.zero		1


	//   ....[75]....
        /*05b8*/ 	.word	0x00004290
        /*05bc*/ 	.word	0x000000ff
        /*05c0*/ 	.word	0x00000070
        /*05c4*/ 	.short	0x010b
        /*05c6*/ 	.byte	0x07
	.zero		1


	//   ....[76]....
        /*05c8*/ 	.word	0x000042a0
        /*05cc*/ 	.word	0x000000ff
        /*05d0*/ 	.word	0x00000000
        /*05d4*/ 	.short	0x0101
        /*05d6*/ 	.byte	0x08
	.zero		1


	//   ....[77]....
        /*05d8*/ 	.word	0x000042c0
        /*05dc*/ 	.word	0x000000ff
        /*05e0*/ 	.word	0x00000098
        /*05e4*/ 	.short	0x010a
        /*05e6*/ 	.byte	0x07
	.zero		1


	//   ....[78]....
        /*05e8*/ 	.word	0x00004420
        /*05ec*/ 	.word	0x000000ff
        /*05f0*/ 	.word	0x00000078
        /*05f4*/ 	.short	0x010b
        /*05f6*/ 	.byte	0x07
	.zero		1


	//   ....[79]....
        /*05f8*/ 	.word	0x00004430
        /*05fc*/ 	.word	0x000000ff
        /*0600*/ 	.word	0x00000000
        /*0604*/ 	.short	0x0101
        /*0606*/ 	.byte	0x08
	.zero		1


	//   ....[80]....
        /*0608*/ 	.word	0x00004440
        /*060c*/ 	.word	0x000000ff
        /*0610*/ 	.word	0x000000a0
        /*0614*/ 	.short	0x010a
        /*0616*/ 	.byte	0x07
	.zero		1


	//   ....[81]....
        /*0618*/ 	.word	0x000045e0
        /*061c*/ 	.word	0x000000ff
        /*0620*/ 	.word	0x00000080
        /*0624*/ 	.short	0x010b
        /*0626*/ 	.byte	0x07
	.zero		1


	//   ....[82]....
        /*0628*/ 	.word	0x00004650
        /*062c*/ 	.word	0x000000ff
        /*0630*/ 	.word	0x00000000
        /*0634*/ 	.short	0x0101
        /*0636*/ 	.byte	0x08
	.zero		1


	//   ....[83]....
        /*0638*/ 	.word	0x00004680
        /*063c*/ 	.word	0x000000ff
        /*0640*/ 	.word	0x000000a8
        /*0644*/ 	.short	0x010a
        /*0646*/ 	.byte	0x07
	.zero		1


	//   ....[84]....
        /*0648*/ 	.word	0x00004890
        /*064c*/ 	.word	0x000000ff
        /*0650*/ 	.word	0x00000088
        /*0654*/ 	.short	0x010b
        /*0656*/ 	.byte	0x07
	.zero		1


	//   ....[85]....
        /*0658*/ 	.word	0x000048b0
        /*065c*/ 	.word	0x000000ff
        /*0660*/ 	.word	0x00000000
        /*0664*/ 	.short	0x0101
        /*0666*/ 	.byte	0x0d
	.zero		1


	//   ....[86]....
        /*0668*/ 	.word	0x000048e0
        /*066c*/ 	.word	0x000000ff
        /*0670*/ 	.word	0x00000090
        /*0674*/ 	.short	0x010a
        /*0676*/ 	.byte	0x07
	.zero		1


	//   ....[87]....
        /*0678*/ 	.word	0x00004900
        /*067c*/ 	.word	0x000000ff
        /*0680*/ 	.word	0x00000098
        /*0684*/ 	.short	0x010a
        /*0686*/ 	.byte	0x07
	.zero		1


	//   ....[88]....
        /*0688*/ 	.word	0x00004920
        /*068c*/ 	.word	0x000000ff
        /*0690*/ 	.word	0x000000a0
        /*0694*/ 	.short	0x010a
        /*0696*/ 	.byte	0x07
	.zero		1


	//   ....[89]....
        /*0698*/ 	.word	0x00004960
        /*069c*/ 	.word	0x00000000
        /*06a0*/ 	.word	0x000000a8
        /*06a4*/ 	.short	0x010a
        /*06a6*/ 	.byte	0xff
	.zero		1


	//   ....[90]....
        /*06a8*/ 	.word	0x00004ca0
        /*06ac*/ 	.word	0x00000000
        /*06b0*/ 	.word	0x000000c0
        /*06b4*/ 	.short	0x010a
        /*06b6*/ 	.byte	0xff
	.zero		1


	//   ....[91]....
        /*06b8*/ 	.word	0x00004db0
        /*06bc*/ 	.word	0x00000000
        /*06c0*/ 	.word	0x00000000
        /*06c4*/ 	.short	0x0101
        /*06c6*/ 	.byte	0xff
	.zero		1


	//   ....[92]....
        /*06c8*/ 	.word	0x00005810
        /*06cc*/ 	.word	0x00000003
        /*06d0*/ 	.word	0x00000070
        /*06d4*/ 	.short	0x010a
        /*06d6*/ 	.byte	0xff
	.zero		1


	//   ....[93]....
        /*06d8*/ 	.word	0x00005850
        /*06dc*/ 	.word	0x0000006c
        /*06e0*/ 	.word	0x000000e0
        /*06e4*/ 	.short	0x010a
        /*06e6*/ 	.byte	0xff
	.zero		1


	//   ....[94]....
        /*06e8*/ 	.word	0x00005990
        /*06ec*/ 	.word	0x00000003
        /*06f0*/ 	.word	0x00000070
        /*06f4*/ 	.short	0x010a
        /*06f6*/ 	.byte	0xff
	.zero		1


	//   ....[95]....
        /*06f8*/ 	.word	0x00005ad0
        /*06fc*/ 	.word	0x00000000
        /*0700*/ 	.word	0x00000000
        /*0704*/ 	.short	0x0101
        /*0706*/ 	.byte	0xff
	.zero		1


	//   ....[96]....
        /*0708*/ 	.word	0x00005b50
        /*070c*/ 	.word	0x0000006c
        /*0710*/ 	.word	0x000000e0
        /*0714*/ 	.short	0x010a
        /*0716*/ 	.byte	0xff
	.zero		1


	//   ....[97]....
        /*0718*/ 	.word	0x00006ee0
        /*071c*/ 	.word	0x00000076
        /*0720*/ 	.word	0x00000070
        /*0724*/ 	.short	0x010a
        /*0726*/ 	.byte	0xff
	.zero		1


	//   ....[98]....
        /*0728*/ 	.word	0x00006fb0
        /*072c*/ 	.word	0x00000076
        /*0730*/ 	.word	0x00000070
        /*0734*/ 	.short	0x010a
        /*0736*/ 	.byte	0xff
	.zero		1


	//   ....[99]....
        /*0738*/ 	.word	0x00007110
        /*073c*/ 	.word	0x00000003
        /*0740*/ 	.word	0x00000000
        /*0744*/ 	.short	0x0101
        /*0746*/ 	.byte	0xff
	.zero		1


	//   ....[100]....
        /*0748*/ 	.word	0x00008480
        /*074c*/ 	.word	0x00000000
        /*0750*/ 	.word	0x00000070
        /*0754*/ 	.short	0x010a
        /*0756*/ 	.byte	0xff
	.zero		1


	//   ....[101]....
        /*0758*/ 	.word	0x00008550
        /*075c*/ 	.word	0x00000000
        /*0760*/ 	.word	0x00000070
        /*0764*/ 	.short	0x010a
        /*0766*/ 	.byte	0xff
	.zero		1


	//   ....[102]....
        /*0768*/ 	.word	0x00008690
        /*076c*/ 	.word	0x00000000
        /*0770*/ 	.word	0x00000000
        /*0774*/ 	.short	0x0101
        /*0776*/ 	.byte	0xff
	.zero		1


	//   ....[103]....
        /*0778*/ 	.word	0x00009a50
        /*077c*/ 	.word	0x00000000
        /*0780*/ 	.word	0x00000070
        /*0784*/ 	.short	0x010a
        /*0786*/ 	.byte	0xff
	.zero		1


	//   ....[104]....
        /*0788*/ 	.word	0x00009b20
        /*078c*/ 	.word	0x00000000
        /*0790*/ 	.word	0x00000070
        /*0794*/ 	.short	0x010a
        /*0796*/ 	.byte	0xff
	.zero		1


	//   ....[105]....
        /*0798*/ 	.word	0x00009c60
        /*079c*/ 	.word	0x00000000
        /*07a0*/ 	.word	0x00000000
        /*07a4*/ 	.short	0x0101
        /*07a6*/ 	.byte	0xff
	.zero		1


	//   ....[106]....
        /*07a8*/ 	.word	0x0000a0a0
        /*07ac*/ 	.word	0x000000ff
        /*07b0*/ 	.word	0x00000000
        /*07b4*/ 	.short	0x0101
        /*07b6*/ 	.byte	0x05
	.zero		1


	//   ....[107]....
        /*07b8*/ 	.word	0x0000b1e0
        /*07bc*/ 	.word	0x00000003
        /*07c0*/ 	.word	0x00000110
        /*07c4*/ 	.short	0x010a
        /*07c6*/ 	.byte	0xff
	.zero		1


	//   ....[108]....
        /*07c8*/ 	.word	0x0000b240
        /*07cc*/ 	.word	0x00000002
        /*07d0*/ 	.word	0x00000038
        /*07d4*/ 	.short	0x010a
        /*07d6*/ 	.byte	0xff
	.zero		1


	//   ....[109]....
        /*07d8*/ 	.word	0x0000b2a0
        /*07dc*/ 	.word	0x00000002
        /*07e0*/ 	.word	0x00000038
        /*07e4*/ 	.short	0x010a
        /*07e6*/ 	.byte	0xff
	.zero		1


	//   ....[110]....
        /*07e8*/ 	.word	0x0000b2f0
        /*07ec*/ 	.word	0x00000002
        /*07f0*/ 	.word	0x000000c0
        /*07f4*/ 	.short	0x010a
        /*07f6*/ 	.byte	0xff
	.zero		1


	//   ....[111]....
        /*07f8*/ 	.word	0x0000b350
        /*07fc*/ 	.word	0x00000000
        /*0800*/ 	.word	0x00000000
        /*0804*/ 	.short	0x010a
        /*0806*/ 	.byte	0xff
	.zero		1


	//   ....[112]....
        /*0808*/ 	.word	0x0000b3b0
        /*080c*/ 	.word	0x00000000
        /*0810*/ 	.word	0x00000000
        /*0814*/ 	.short	0x010a
        /*0816*/ 	.byte	0xff
	.zero		1


	//   ....[113]....
        /*0818*/ 	.word	0x0000b410
        /*081c*/ 	.word	0x00000000
        /*0820*/ 	.word	0x00000000
        /*0824*/ 	.short	0x010a
        /*0826*/ 	.byte	0xff
	.zero		1


	//   ....[114]....
        /*0828*/ 	.word	0x0000b470
        /*082c*/ 	.word	0x00000000
        /*0830*/ 	.word	0x00000000
        /*0834*/ 	.short	0x010a
        /*0836*/ 	.byte	0xff
	.zero		1


	//   ....[115]....
        /*0838*/ 	.word	0x0000b4d0
        /*083c*/ 	.word	0x00000000
        /*0840*/ 	.word	0x00000000
        /*0844*/ 	.short	0x010a
        /*0846*/ 	.byte	0xff
	.zero		1


	//   ....[116]....
        /*0848*/ 	.word	0x0000b530
        /*084c*/ 	.word	0x00000000
        /*0850*/ 	.word	0x00000000
        /*0854*/ 	.short	0x010a
        /*0856*/ 	.byte	0xff
	.zero		1


	//   ....[117]....
        /*0858*/ 	.word	0x0000b580
        /*085c*/ 	.word	0x00000000
        /*0860*/ 	.word	0x00000100
        /*0864*/ 	.short	0x010a
        /*0866*/ 	.byte	0xff
	.zero		1


	//   ....[118]....
        /*0868*/ 	.word	0x0000b5e0
        /*086c*/ 	.word	0x00000000
        /*0870*/ 	.word	0x000000d0
        /*0874*/ 	.short	0x010a
        /*0876*/ 	.byte	0xff
	.zero		1


	//   ....[119]....
        /*0878*/ 	.word	0x0000b630
        /*087c*/ 	.word	0x00000000
        /*0880*/ 	.word	0x000000c0
        /*0884*/ 	.short	0x010a
        /*0886*/ 	.byte	0xff
	.zero		1


	//   ....[120]....
        /*0888*/ 	.word	0x0000b690
        /*088c*/ 	.word	0x00000000
        /*0890*/ 	.word	0x000000d0
        /*0894*/ 	.short	0x010a
        /*0896*/ 	.byte	0xff
	.zero		1


	//   ....[121]....
        /*0898*/ 	.word	0x0000b6e0
        /*089c*/ 	.word	0x00000000
        /*08a0*/ 	.word	0x000000c0
        /*08a4*/ 	.short	0x010a
        /*08a6*/ 	.byte	0xff
	.zero		1


	//   ....[122]....
        /*08a8*/ 	.word	0x0000b740
        /*08ac*/ 	.word	0x00000003
        /*08b0*/ 	.word	0x000000f0
        /*08b4*/ 	.short	0x010a
        /*08b6*/ 	.byte	0xff
	.zero		1


	//   ....[123]....
        /*08b8*/ 	.word	0x0000b7a0
        /*08bc*/ 	.word	0x00000000
        /*08c0*/ 	.word	0x00000000
        /*08c4*/ 	.short	0x010a
        /*08c6*/ 	.byte	0xff
	.zero		1


	//   ....[124]....
        /*08c8*/ 	.word	0x0000b800
        /*08cc*/ 	.word	0x00000000
        /*08d0*/ 	.word	0x00000000
        /*08d4*/ 	.short	0x010a
        /*08d6*/ 	.byte	0xff
	.zero		1


	//   ....[125]....
        /*08d8*/ 	.word	0x0000b860
        /*08dc*/ 	.word	0x00000000
        /*08e0*/ 	.word	0x00000000
        /*08e4*/ 	.short	0x010a
        /*08e6*/ 	.byte	0xff
	.zero		1


	//   ....[126]....
        /*08e8*/ 	.word	0x0000b8b0
        /*08ec*/ 	.word	0x00000000
        /*08f0*/ 	.word	0x000000c0
        /*08f4*/ 	.short	0x010a
        /*08f6*/ 	.byte	0xff
	.zero		1


	//   ....[127]....
        /*08f8*/ 	.word	0x0000b910
        /*08fc*/ 	.word	0x00000000
        /*0900*/ 	.word	0x000000b8
        /*0904*/ 	.short	0x010a
        /*0906*/ 	.byte	0xff
	.zero		1


	//   ....[128]....
        /*0908*/ 	.word	0x0000b970
        /*090c*/ 	.word	0x00000003
        /*0910*/ 	.word	0x00000090
        /*0914*/ 	.short	0x010a
        /*0916*/ 	.byte	0xff
	.zero		1


	//   ....[129]....
        /*0918*/ 	.word	0x0000b9d0
        /*091c*/ 	.word	0x00000003
        /*0920*/ 	.word	0x00000098
        /*0924*/ 	.short	0x010a
        /*0926*/ 	.byte	0xff
	.zero		1


	//   ....[130]....
        /*0928*/ 	.word	0x0000ba30
        /*092c*/ 	.word	0x00000003
        /*0930*/ 	.word	0x000000a0
        /*0934*/ 	.short	0x010a
        /*0936*/ 	.byte	0xff
	.zero		1


	//   ....[131]....
        /*0938*/ 	.word	0x0000ba90
        /*093c*/ 	.word	0x00000003
        /*0940*/ 	.word	0x000000a8
        /*0944*/ 	.short	0x010a
        /*0946*/ 	.byte	0xff
	.zero		1


	//   ....[132]....
        /*0948*/ 	.word	0x0000baf0
        /*094c*/ 	.word	0x00000000
        /*0950*/ 	.word	0x00000090
        /*0954*/ 	.short	0x010a
        /*0956*/ 	.byte	0xff
	.zero		1


	//   ....[133]....
        /*0958*/ 	.word	0x0000bb50
        /*095c*/ 	.word	0x00000000
        /*0960*/ 	.word	0x00000098
        /*0964*/ 	.short	0x010a
        /*0966*/ 	.byte	0xff
	.zero		1


	//   ....[134]....
        /*0968*/ 	.word	0x0000bbb0
        /*096c*/ 	.word	0x00000000
        /*0970*/ 	.word	0x000000a0
        /*0974*/ 	.short	0x010a
        /*0976*/ 	.byte	0xff
	.zero		1


	//   ....[135]....
        /*0978*/ 	.word	0x0000bc00
        /*097c*/ 	.word	0x00000000
        /*0980*/ 	.word	0x000000c0
        /*0984*/ 	.short	0x010a
        /*0986*/ 	.byte	0xff
	.zero		1


	//   ....[136]....
        /*0988*/ 	.word	0x0000bc50
        /*098c*/ 	.word	0x00000003
        /*0990*/ 	.word	0x00000070
        /*0994*/ 	.short	0x010a
        /*0996*/ 	.byte	0xff
	.zero		1


	//   ....[137]....
        /*0998*/ 	.word	0x0000bca0
        /*099c*/ 	.word	0x0000006c
        /*09a0*/ 	.word	0x000000e0
        /*09a4*/ 	.short	0x010a
        /*09a6*/ 	.byte	0xff
	.zero		1


	//   ....[138]....
        /*09a8*/ 	.word	0x0000bcf0
        /*09ac*/ 	.word	0x00000076
        /*09b0*/ 	.word	0x00000070
        /*09b4*/ 	.short	0x010a
        /*09b6*/ 	.byte	0xff
	.zero		1


	//   ....[139]....
        /*09b8*/ 	.word	0x0000bd40
        /*09bc*/ 	.word	0x00000000
        /*09c0*/ 	.word	0x00000070
        /*09c4*/ 	.short	0x010a
        /*09c6*/ 	.byte	0xff
	.zero		1


	//   ....[140]....
        /*09c8*/ 	.word	0x0000bd90
        /*09cc*/ 	.word	0x00000000
        /*09d0*/ 	.word	0x00000070
        /*09d4*/ 	.short	0x010a
        /*09d6*/ 	.byte	0xff
	.zero		1


	//----- nvinfo : EIATTR_NUM_MBARRIERS
	.align		4
.L_48:
        /*09d8*/ 	.byte	0x03, 0x38
        /*09da*/ 	.short	0x0024


	//----- nvinfo : EIATTR_EXIT_INSTR_OFFSETS
	.align		4
        /*09dc*/ 	.byte	0x04, 0x1c
        /*09de*/ 	.short	(.L_50 - .L_49)


	//   ....[0]....
.L_49:
        /*09e0*/ 	.word	0x000026e0


	//   ....[1]....
        /*09e4*/ 	.word	0x00002bd0


	//   ....[2]....
        /*09e8*/ 	.word	0x00002c30


	//   ....[3]....
        /*09ec*/ 	.word	0x00003930


	//   ....[4]....
        /*09f0*/ 	.word	0x00004990


	//   ....[5]....
        /*09f4*/ 	.word	0x000049d0


	//   ....[6]....
        /*09f8*/ 	.word	0x0000b1d0


	//----- nvinfo : EIATTR_MAX_THREADS
	.align		4
.L_50:
        /*09fc*/ 	.byte	0x04, 0x05
        /*09fe*/ 	.short	(.L_52 - .L_51)
.L_51:
        /*0a00*/ 	.word	0x00000100
        /*0a04*/ 	.word	0x00000001
        /*0a08*/ 	.word	0x00000001


	//----- nvinfo : EIATTR_CRS_STACK_SIZE
	.align		4
.L_52:
        /*0a0c*/ 	.byte	0x04, 0x1e
        /*0a0e*/ 	.short	(.L_54 - .L_53)
.L_53:
        /*0a10*/ 	.word	0x00000000


	//----- nvinfo : EIATTR_CBANK_PARAM_SIZE
	.align		4
.L_54:
        /*0a14*/ 	.byte	0x03, 0x19
        /*0a16*/ 	.short	0x0800


	//----- nvinfo : EIATTR_PARAM_CBANK
	.align		4
        /*0a18*/ 	.byte	0x04, 0x0a
        /*0a1a*/ 	.short	(.L_56 - .L_55)
	.align		4
.L_55:
        /*0a1c*/ 	.word	index@(.nv.constant0._ZN7cutlass13device_kernelINS_4gemm6kernel13GemmUniversalIN4cute5tupleIJiiiiEEENS1_10collective13CollectiveMmaINS1_35MainloopSm100TmaUmmaWarpSpecializedILi7ELi2ELi2ENS5_IJNS4_1CILi1EEESB_SB_EEEEENS5_IJNSA_ILi128EEENSA_ILi256EEENSA_ILi64EEEEEEaNS5_IJlSB_lEEEaSI_NS4_8TiledMMAINS4_8MMA_AtomIJNS4_15SM100_MMA_S8_SSIaaiLi128ELi256ELNS4_4UMMA5MajorE0ELSN_0ELNSM_8SaturateE0EEEEEENS4_6LayoutISC_NS5_IJNSA_ILi0EEESS_SS_EEEEENS5_IJNS4_10UnderscoreESV_SV_EEEEENS4_13SM90_TMA_LOADENS4_14ComposedLayoutINS4_7SwizzleILi2ELi4ELi3EEENS4_18smem_ptr_flag_bitsILi8EEENSR_INS5_IJNSA_ILi8EEESG_EEENS5_IJSG_SB_EEEEEEEvNS4_8identityESY_S18_vS19_EENS_8epilogue10collective18CollectiveEpilogueINS1B_23Sm100TmaWarpSpecializedILi4ELi2ELi64ELb0ELb0EEEJSH_NS5_IJNSR_ISE_SB_EENSR_ISG_SB_EEEEEaSI_aSI_NS1B_6fusion15FusionCallbacksIS1F_NS1J_17LinearCombinationIaiaiLNS_15FloatRoundStyleE2EEESH_S1I_JEEENS4_5SM1004TMEM4LOAD26SM100_TMEM_LOAD_32dp32b64xESY_S18_NS4_39AutoVectorizingCopyWithAssumedAlignmentILi128EEENS4_14SM90_TMA_STOREES18_S1U_S1U_EEEvvEEEEvNT_6ParamsE)
        /*0a20*/ 	.short	0x0380
        /*0a22*/ 	.short	0x0800


	//----- nvinfo : EIATTR_SW_WAR
	.align		4
.L_56:
        /*0a24*/ 	.byte	0x04, 0x36
        /*0a26*/ 	.short	(.L_58 - .L_57)
.L_57:
        /*0a28*/ 	.word	0x00000008
.L_58:


//--------------------- .nv.callgraph             --------------------------
	.section	.nv.callgraph,"",@"SHT_CUDA_CALLGRAPH"
	.align	4
	.sectionentsize	8
	.align		4
        /*0000*/ 	.word	0x00000000
	.align		4
        /*0004*/ 	.word	0xffffffff
	.align		4
        /*0008*/ 	.word	index@(_ZN7cutlass13device_kernelINS_4gemm6kernel13GemmUniversalIN4cute5tupleIJiiiiEEENS1_10collective13CollectiveMmaINS1_35MainloopSm100TmaUmmaWarpSpecializedILi7ELi2ELi2ENS5_IJNS4_1CILi1EEESB_SB_EEEEENS5_IJNSA_ILi128EEENSA_ILi256EEENSA_ILi64EEEEEEaNS5_IJlSB_lEEEaSI_NS4_8TiledMMAINS4_8MMA_AtomIJNS4_15SM100_MMA_S8_SSIaaiLi128ELi256ELNS4_4UMMA5MajorE0ELSN_0ELNSM_8SaturateE0EEEEEENS4_6LayoutISC_NS5_IJNSA_ILi0EEESS_SS_EEEEENS5_IJNS4_10UnderscoreESV_SV_EEEEENS4_13SM90_TMA_LOADENS4_14ComposedLayoutINS4_7SwizzleILi2ELi4ELi3EEENS4_18smem_ptr_flag_bitsILi8EEENSR_INS5_IJNSA_ILi8EEESG_EEENS5_IJSG_SB_EEEEEEEvNS4_8identityESY_S18_vS19_EENS_8epilogue10collective18CollectiveEpilogueINS1B_23Sm100TmaWarpSpecializedILi4ELi2ELi64ELb0ELb0EEEJSH_NS5_IJNSR_ISE_SB_EENSR_ISG_SB_EEEEEaSI_aSI_NS1B_6fusion15FusionCallbacksIS1F_NS1J_17LinearCombinationIaiaiLNS_15FloatRoundStyleE2EEESH_S1I_JEEENS4_5SM1004TMEM4LOAD26SM100_TMEM_LOAD_32dp32b64xESY_S18_NS4_39AutoVectorizingCopyWithAssumedAlignmentILi128EEENS4_14SM90_TMA_STOREES18_S1U_S1U_EEEvvEEEEvNT_6ParamsE)
	.align		4
        /*000c*/ 	.word	index@(__assertfail)
	.align		4
        /*0010*/ 	.word	0x00000000
	.align		4
        /*0014*/ 	.word	0xfffffffe
	.align		4
        /*0018*/ 	.word	0x00000000
	.align		4
        /*001c*/ 	.word	0xfffffffd
	.align		4
        /*0020*/ 	.word	0x00000000
	.align		4
        /*0024*/ 	.word	0xfffffffc


//--------------------- .nv.constant4             --------------------------
	.section	.nv.constant4,"a",@progbits
	.align	8
	.align		8
.nv.constant4:
        /*0000*/ 	.dword	__assertfail
	.align		8
        /*0008*/ 	.dword	__unnamed_1
	.align		8
        /*0010*/ 	.dword	__unnamed_2
	.align		8
        /*0018*/ 	.dword	__unnamed_3
	.align		8
        /*0020*/ 	.dword	_ZN40_INTERNAL_3a212212_4_k_cu_3c53457f_291554cuda3std3__45__cpo5beginE
	.align		8
        /*0028*/ 	.dword	_ZN40_INTERNAL_3a212212_4_k_cu_3c53457f_291554cuda3std3__45__cpo3endE
	.align		8
        /*0030*/ 	.dword	_ZN40_INTERNAL_3a212212_4_k_cu_3c53457f_291554cuda3std3__45__cpo6cbeginE
	.align		8
        /*0038*/ 	.dword	_ZN40_INTERNAL_3a212212_4_k_cu_3c53457f_291554cuda3std3__45__cpo4cendE
	.align		8
        /*0040*/ 	.dword	_ZN40_INTERNAL_3a212212_4_k_cu_3c53457f_291554cuda3std3__442_GLOBAL__N__3a212212_4_k_cu_3c53457f_291556ignoreE
	.align		8
        /*0048*/ 	.dword	_ZN40_INTERNAL_3a212212_4_k_cu_3c53457f_291554cuda3std3__419piecewise_constructE
	.align		8
        /*0050*/ 	.dword	_ZN40_INTERNAL_3a212212_4_k_cu_3c53457f_291554cuda3std3__48in_placeE
	.align		8
        /*0058*/ 	.dword	_ZN40_INTERNAL_3a212212_4_k_cu_3c53457f_291554cuda3std6ranges3__45__cpo4swapE
	.align		8
        /*0060*/ 	.dword	_ZN40_INTERNAL_3a212212_4_k_cu_3c53457f_291554cuda3std6ranges3__45__cpo9iter_moveE
	.align		8
        /*0068*/ 	.dword	_ZN40_INTERNAL_3a212212_4_k_cu_3c53457f_291554cute7productE
	.align		8
        /*0070*/ 	.dword	_ZN40_INTERNAL_3a212212_4_k_cu_3c53457f_291554cute1_E
	.align		8
        /*0078*/ 	.dword	$str$25
	.align		8
        /*0080*/ 	.dword	$str$26
	.align		8
        /*0088*/ 	.dword	$str$27
	.align		8
        /*0090*/ 	.dword	$str$28


//--------------------- .text._ZN7cutlass13device_kernelINS_4gemm6kernel13GemmUniversalIN4cute5tupleIJiiiiEEENS1_10collective13CollectiveMmaINS1_35MainloopSm100TmaUmmaWarpSpecializedILi7ELi2ELi2ENS5_IJNS4_1CILi1EEESB_SB_EEEEENS5_IJNSA_ILi128EEENSA_ILi256EEENSA_ILi64EEEEEEaNS5_IJlSB_lEEEaSI_NS4_8TiledMMAINS4_8MMA_AtomIJNS4_15SM100_MMA_S8_SSIaaiLi128ELi256ELNS4_4UMMA5MajorE0ELSN_0ELNSM_8SaturateE0EEEEEENS4_6LayoutISC_NS5_IJNSA_ILi0EEESS_SS_EEEEENS5_IJNS4_10UnderscoreESV_SV_EEEEENS4_13SM90_TMA_LOADENS4_14ComposedLayoutINS4_7SwizzleILi2ELi4ELi3EEENS4_18smem_ptr_flag_bitsILi8EEENSR_INS5_IJNSA_ILi8EEESG_EEENS5_IJSG_SB_EEEEEEEvNS4_8identityESY_S18_vS19_EENS_8epilogue10collective18CollectiveEpilogueINS1B_23Sm100TmaWarpSpecializedILi4ELi2ELi64ELb0ELb0EEEJSH_NS5_IJNSR_ISE_SB_EENSR_ISG_SB_EEEEEaSI_aSI_NS1B_6fusion15FusionCallbacksIS1F_NS1J_17LinearCombinationIaiaiLNS_15FloatRoundStyleE2EEESH_S1I_JEEENS4_5SM1004TMEM4LOAD26SM100_TMEM_LOAD_32dp32b64xESY_S18_NS4_39AutoVectorizingCopyWithAssumedAlignmentILi128EEENS4_14SM90_TMA_STOREES18_S1U_S1U_EEEvvEEEEvNT_6ParamsE --------------------------
	.section	.text._ZN7cutlass13device_kernelINS_4gemm6kernel13GemmUniversalIN4cute5tupleIJiiiiEEENS1_10collective13CollectiveMmaINS1_35MainloopSm100TmaUmmaWarpSpecializedILi7ELi2ELi2ENS5_IJNS4_1CILi1EEESB_SB_EEEEENS5_IJNSA_ILi128EEENSA_ILi256EEENSA_ILi64EEEEEEaNS5_IJlSB_lEEEaSI_NS4_8TiledMMAINS4_8MMA_AtomIJNS4_15SM100_MMA_S8_SSIaaiLi128ELi256ELNS4_4UMMA5MajorE0ELSN_0ELNSM_8SaturateE0EEEEEENS4_6LayoutISC_NS5_IJNSA_ILi0EEESS_SS_EEEEENS5_IJNS4_10UnderscoreESV_SV_EEEEENS4_13SM90_TMA_LOADENS4_14ComposedLayoutINS4_7SwizzleILi2ELi4ELi3EEENS4_18smem_ptr_flag_bitsILi8EEENSR_INS5_IJNSA_ILi8EEESG_EEENS5_IJSG_SB_EEEEEEEvNS4_8identityESY_S18_vS19_EENS_8epilogue10collective18CollectiveEpilogueINS1B_23Sm100TmaWarpSpecializedILi4ELi2ELi64ELb0ELb0EEEJSH_NS5_IJNSR_ISE_SB_EENSR_ISG_SB_EEEEEaSI_aSI_NS1B_6fusion15FusionCallbacksIS1F_NS1J_17LinearCombinationIaiaiLNS_15FloatRoundStyleE2EEESH_S1I_JEEENS4_5SM1004TMEM4LOAD26SM100_TMEM_LOAD_32dp32b64xESY_S18_NS4_39AutoVectorizingCopyWithAssumedAlignmentILi128EEENS4_14SM90_TMA_STOREES18_S1U_S1U_EEEvvEEEEvNT_6ParamsE,"ax",@progbits
	.align	128
.text._ZN7cutlass13device_kernelINS_4gemm6kernel13GemmUniversalIN4cute5tupleIJiiiiEEENS1_10collective13CollectiveMmaINS1_35MainloopSm100TmaUmmaWarpSpecializedILi7ELi2ELi2ENS5_IJNS4_1CILi1EEESB_SB_EEEEENS5_IJNSA_ILi128EEENSA_ILi256EEENSA_ILi64EEEEEEaNS5_IJlSB_lEEEaSI_NS4_8TiledMMAINS4_8MMA_AtomIJNS4_15SM100_MMA_S8_SSIaaiLi128ELi256ELNS4_4UMMA5MajorE0ELSN_0ELNSM_8SaturateE0EEEEEENS4_6LayoutISC_NS5_IJNSA_ILi0EEESS_SS_EEEEENS5_IJNS4_10UnderscoreESV_SV_EEEEENS4_13SM90_TMA_LOADENS4_14ComposedLayoutINS4_7SwizzleILi2ELi4ELi3EEENS4_18smem_ptr_flag_bitsILi8EEENSR_INS5_IJNSA_ILi8EEESG_EEENS5_IJSG_SB_EEEEEEEvNS4_8identityESY_S18_vS19_EENS_8epilogue10collective18CollectiveEpilogueINS1B_23Sm100TmaWarpSpecializedILi4ELi2ELi64ELb0ELb0EEEJSH_NS5_IJNSR_ISE_SB_EENSR_ISG_SB_EEEEEaSI_aSI_NS1B_6fusion15FusionCallbacksIS1F_NS1J_17LinearCombinationIaiaiLNS_15FloatRoundStyleE2EEESH_S1I_JEEENS4_5SM1004TMEM4LOAD26SM100_TMEM_LOAD_32dp32b64xESY_S18_NS4_39AutoVectorizingCopyWithAssumedAlignmentILi128EEENS4_14SM90_TMA_STOREES18_S1U_S1U_EEEvvEEEEvNT_6ParamsE:
        .type           _ZN7cutlass13device_kernelINS_4gemm6kernel13GemmUniversalIN4cute5tupleIJiiiiEEENS1_10collective13CollectiveMmaINS1_35MainloopSm100TmaUmmaWarpSpecializedILi7ELi2ELi2ENS5_IJNS4_1CILi1EEESB_SB_EEEEENS5_IJNSA_ILi128EEENSA_ILi256EEENSA_ILi64EEEEEEaNS5_IJlSB_lEEEaSI_NS4_8TiledMMAINS4_8MMA_AtomIJNS4_15SM100_MMA_S8_SSIaaiLi128ELi256ELNS4_4UMMA5MajorE0ELSN_0ELNSM_8SaturateE0EEEEEENS4_6LayoutISC_NS5_IJNSA_ILi0EEESS_SS_EEEEENS5_IJNS4_10UnderscoreESV_SV_EEEEENS4_13SM90_TMA_LOADENS4_14ComposedLayoutINS4_7SwizzleILi2ELi4ELi3EEENS4_18smem_ptr_flag_bitsILi8EEENSR_INS5_IJNSA_ILi8EEESG_EEENS5_IJSG_SB_EEEEEEEvNS4_8identityESY_S18_vS19_EENS_8epilogue10collective18CollectiveEpilogueINS1B_23Sm100TmaWarpSpecializedILi4ELi2ELi64ELb0ELb0EEEJSH_NS5_IJNSR_ISE_SB_EENSR_ISG_SB_EEEEEaSI_aSI_NS1B_6fusion15FusionCallbacksIS1F_NS1J_17LinearCombinationIaiaiLNS_15FloatRoundStyleE2EEESH_S1I_JEEENS4_5SM1004TMEM4LOAD26SM100_TMEM_LOAD_32dp32b64xESY_S18_NS4_39AutoVectorizingCopyWithAssumedAlignmentILi128EEENS4_14SM90_TMA_STOREES18_S1U_S1U_EEEvvEEEEvNT_6ParamsE,@function
        .size           _ZN7cutlass13device_kernelINS_4gemm6kernel13GemmUniversalIN4cute5tupleIJiiiiEEENS1_10collective13CollectiveMmaINS1_35MainloopSm100TmaUmmaWarpSpecializedILi7ELi2ELi2ENS5_IJNS4_1CILi1EEESB_SB_EEEEENS5_IJNSA_ILi128EEENSA_ILi256EEENSA_ILi64EEEEEEaNS5_IJlSB_lEEEaSI_NS4_8TiledMMAINS4_8MMA_AtomIJNS4_15SM100_MMA_S8_SSIaaiLi128ELi256ELNS4_4UMMA5MajorE0ELSN_0ELNSM_8SaturateE0EEEEEENS4_6LayoutISC_NS5_IJNSA_ILi0EEESS_SS_EEEEENS5_IJNS4_10UnderscoreESV_SV_EEEEENS4_13SM90_TMA_LOADENS4_14ComposedLayoutINS4_7SwizzleILi2ELi4ELi3EEENS4_18smem_ptr_flag_bitsILi8EEENSR_INS5_IJNSA_ILi8EEESG_EEENS5_IJSG_SB_EEEEEEEvNS4_8identityESY_S18_vS19_EENS_8epilogue10collective18CollectiveEpilogueINS1B_23Sm100TmaWarpSpecializedILi4ELi2ELi64ELb0ELb0EEEJSH_NS5_IJNSR_ISE_SB_EENSR_ISG_SB_EEEEEaSI_aSI_NS1B_6fusion15FusionCallbacksIS1F_NS1J_17LinearCombinationIaiaiLNS_15FloatRoundStyleE2EEESH_S1I_JEEENS4_5SM1004TMEM4LOAD26SM100_TMEM_LOAD_32dp32b64xESY_S18_NS4_39AutoVectorizingCopyWithAssumedAlignmentILi128EEENS4_14SM90_TMA_STOREES18_S1U_S1U_EEEvvEEEEvNT_6ParamsE,(.L_x_173 - _ZN7cutlass13device_kernelINS_4gemm6kernel13GemmUniversalIN4cute5tupleIJiiiiEEENS1_10collective13CollectiveMmaINS1_35MainloopSm100TmaUmmaWarpSpecializedILi7ELi2ELi2ENS5_IJNS4_1CILi1EEESB_SB_EEEEENS5_IJNSA_ILi128EEENSA_ILi256EEENSA_ILi64EEEEEEaNS5_IJlSB_lEEEaSI_NS4_8TiledMMAINS4_8MMA_AtomIJNS4_15SM100_MMA_S8_SSIaaiLi128ELi256ELNS4_4UMMA5MajorE0ELSN_0ELNSM_8SaturateE0EEEEEENS4_6LayoutISC_NS5_IJNSA_ILi0EEESS_SS_EEEEENS5_IJNS4_10UnderscoreESV_SV_EEEEENS4_13SM90_TMA_LOADENS4_14ComposedLayoutINS4_7SwizzleILi2ELi4ELi3EEENS4_18smem_ptr_flag_bitsILi8EEENSR_INS5_IJNSA_ILi8EEESG_EEENS5_IJSG_SB_EEEEEEEvNS4_8identityESY_S18_vS19_EENS_8epilogue10collective18CollectiveEpilogueINS1B_23Sm100TmaWarpSpecializedILi4ELi2ELi64ELb0ELb0EEEJSH_NS5_IJNSR_ISE_SB_EENSR_ISG_SB_EEEEEaSI_aSI_NS1B_6fusion15FusionCallbacksIS1F_NS1J_17LinearCombinationIaiaiLNS_15FloatRoundStyleE2EEESH_S1I_JEEENS4_5SM1004TMEM4LOAD26SM100_TMEM_LOAD_32dp32b64xESY_S18_NS4_39AutoVectorizingCopyWithAssumedAlignmentILi128EEENS4_14SM90_TMA_STOREES18_S1U_S1U_EEEvvEEEEvNT_6ParamsE)
        .other          _ZN7cutlass13device_kernelINS_4gemm6kernel13GemmUniversalIN4cute5tupleIJiiiiEEENS1_10collective13CollectiveMmaINS1_35MainloopSm100TmaUmmaWarpSpecializedILi7ELi2ELi2ENS5_IJNS4_1CILi1EEESB_SB_EEEEENS5_IJNSA_ILi128EEENSA_ILi256EEENSA_ILi64EEEEEEaNS5_IJlSB_lEEEaSI_NS4_8TiledMMAINS4_8MMA_AtomIJNS4_15SM100_MMA_S8_SSIaaiLi128ELi256ELNS4_4UMMA5MajorE0ELSN_0ELNSM_8SaturateE0EEEEEENS4_6LayoutISC_NS5_IJNSA_ILi0EEESS_SS_EEEEENS5_IJNS4_10UnderscoreESV_SV_EEEEENS4_13SM90_TMA_LOADENS4_14ComposedLayoutINS4_7SwizzleILi2ELi4ELi3EEENS4_18smem_ptr_flag_bitsILi8EEENSR_INS5_IJNSA_ILi8EEESG_EEENS5_IJSG_SB_EEEEEEEvNS4_8identityESY_S18_vS19_EENS_8epilogue10collective18CollectiveEpilogueINS1B_23Sm100TmaWarpSpecializedILi4ELi2ELi64ELb0ELb0EEEJSH_NS5_IJNSR_ISE_SB_EENSR_ISG_SB_EEEEEaSI_aSI_NS1B_6fusion15FusionCallbacksIS1F_NS1J_17LinearCombinationIaiaiLNS_15FloatRoundStyleE2EEESH_S1I_JEEENS4_5SM1004TMEM4LOAD26SM100_TMEM_LOAD_32dp32b64xESY_S18_NS4_39AutoVectorizingCopyWithAssumedAlignmentILi128EEENS4_14SM90_TMA_STOREES18_S1U_S1U_EEEvvEEEEvNT_6ParamsE,@"STO_CUDA_ENTRY STV_DEFAULT"
_ZN7cutlass13device_kernelINS_4gemm6kernel13GemmUniversalIN4cute5tupleIJiiiiEEENS1_10collective13CollectiveMmaINS1_35MainloopSm100TmaUmmaWarpSpecializedILi7ELi2ELi2ENS5_IJNS4_1CILi1EEESB_SB_EEEEENS5_IJNSA_ILi128EEENSA_ILi256EEENSA_ILi64EEEEEEaNS5_IJlSB_lEEEaSI_NS4_8TiledMMAINS4_8MMA_AtomIJNS4_15SM100_MMA_S8_SSIaaiLi128ELi256ELNS4_4UMMA5MajorE0ELSN_0ELNSM_8SaturateE0EEEEEENS4_6LayoutISC_NS5_IJNSA_ILi0EEESS_SS_EEEEENS5_IJNS4_10UnderscoreESV_SV_EEEEENS4_13SM90_TMA_LOADENS4_14ComposedLayoutINS4_7SwizzleILi2ELi4ELi3EEENS4_18smem_ptr_flag_bitsILi8EEENSR_INS5_IJNSA_ILi8EEESG_EEENS5_IJSG_SB_EEEEEEEvNS4_8identityESY_S18_vS19_EENS_8epilogue10collective18CollectiveEpilogueINS1B_23Sm100TmaWarpSpecializedILi4ELi2ELi64ELb0ELb0EEEJSH_NS5_IJNSR_ISE_SB_EENSR_ISG_SB_EEEEEaSI_aSI_NS1B_6fusion15FusionCallbacksIS1F_NS1J_17LinearCombinationIaiaiLNS_15FloatRoundStyleE2EEESH_S1I_JEEENS4_5SM1004TMEM4LOAD26SM100_TMEM_LOAD_32dp32b64xESY_S18_NS4_39AutoVectorizingCopyWithAssumedAlignmentILi128EEENS4_14SM90_TMA_STOREES18_S1U_S1U_EEEvvEEEEvNT_6ParamsE:
[----:B------:R-:W1:Y:S01]  /*0000*/  LDC R1, c[0x0][0x37c] ;  /* 0x0000df00ff017b82 */ /* 0x000e620000000800 */
[----:B------:R-:W2:Y:S01]  /*0010*/  S2R R167, SR_TID.X ;  /* 0x0000000000a77919 */ /* 0x000ea20000002100 */
[----:B------:R-:W3:Y:S01]  /*0020*/  LDCU.64 UR4, c[0x0][0x890] ;  /* 0x00011200ff0477ac */ /* 0x000ee20008000a00 */
[----:B------:R-:W-:Y:S02]  /*0030*/  PRMT R151, RZ, 0x7610, R151 ;  /* 0x00007610ff977816 */ /* 0x000fe40000000097 */
[----:B------:R-:W-:Y:S01]  /*0040*/  ELECT P5, URZ, PT ;  /* 0x0000000000ff782f */ /* 0x000fe200038a0000 */
[----:B------:R-:W4:Y:S01]  /*0050*/  LDCU.64 UR46, c[0x0][0x358] ;  /* 0x00006b00ff2e77ac */ /* 0x000f220008000a00 */
[----:B---3--:R-:W-:-:S04]  /*0060*/  UISETP.NE.U32.AND UP0, UPT, UR4, URZ, UPT ;  /* 0x000000ff0400728c */ /* 0x008fc8000bf05070 */
[----:B------:R-:W-:Y:S01]  /*0070*/  UISETP.NE.AND.EX UP0, UPT, UR5, URZ, UPT, UP0 ;  /* 0x000000ff0500728c */ /* 0x000fe2000bf05300 */
[----:B--2---:R-:W-:-:S05]  /*0080*/  SHF.R.U32.HI R154, RZ, 0x5, R167 ;  /* 0x00000005ff9a7819 */ /* 0x004fca00000116a7 */
[----:B------:R-:W2:Y:S02]  /*0090*/  SHFL.IDX PT, R0, R154, RZ, 0x1f ;  /* 0x00001fff9a007589 */ /* 0x000ea400000e0000 */
[----:B--2---:R-:W-:Y:S01]  /*00a0*/  R2UR UR8, R0 ;  /* 0x00000000000872ca */ /* 0x004fe200000e0000 */
[----:B-1--4-:R-:W-:-:S14]  /*00b0*/  BRA.U UP0, `(.L_x_0) ;  /* 0x00000001002c7547 */ /* 0x012fdc000b800000 */
[----:B------:R-:W1:Y:S02]  /*00c0*/  LDCU.64 UR6, c[0x0][0x888] ;  /* 0x00011100ff0677ac */ /* 0x000e640008000a00 */
[----:B-1----:R-:W-:-:S04]  /*00d0*/  UISETP.NE.U32.AND UP0, UPT, UR6, URZ, UPT ;  /* 0x000000ff0600728c */ /* 0x002fc8000bf05070 */
[----:B------:R-:W-:-:S09]  /*00e0*/  UISETP.NE.AND.EX UP0, UPT, UR7, URZ, UPT, UP0 ;  /* 0x000000ff0700728c */ /* 0x000fd2000bf05300 */
[----:B------:R-:W-:Y:S05]  /*00f0*/  BRA.U !UP0, `(.L_x_1) ;  /* 0x0000000108107547 */ /* 0x000fea000b800000 */
[----:B------:R-:W1:Y:S02]  /*0100*/  LDC.64 R82, c[0x0][0x888] ;  /* 0x00022200ff527b82 */ /* 0x000e640000000a00 */
[----:B-1----:R1:W5:Y:S01]  /*0110*/  LDG.E R82, desc[UR46][R82.64] ;  /* 0x0000002e52527981 */ /* 0x002362000c1e1900 */
[----:B------:R-:W-:Y:S01]  /*0120*/  HFMA2 R151, -RZ, RZ, 0, 5.9604644775390625e-08 ;  /* 0x00000001ff977431 */ /* 0x000fe200000001ff */
[----:B------:R-:W-:Y:S05]  /*0130*/  BRA `(.L_x_0) ;  /* 0x00000000000c7947 */ /* 0x000fea0003800000 */
.L_x_1:
[----:B------:R-:W1:Y:S01]  /*0140*/  LDCU UR6, c[0x0][0x880] ;  /* 0x00011000ff0677ac */ /* 0x000e620008000800 */
[----:B------:R-:W-:Y:S01]  /*0150*/  HFMA2 R151, -RZ, RZ, 0, 5.9604644775390625e-08 ;  /* 0x00000001ff977431 */ /* 0x000fe200000001ff */
[----:B-1----:R-:W-:-:S07]  /*0160*/  MOV R82, UR6 ;  /* 0x0000000600527c02 */ /* 0x002fce0008000f00 */
.L_x_0:
[----:B------:R-:W2:Y:S02]  /*0170*/  LDCU.64 UR6, c[0x0][0x8b0] ;  /* 0x00011600ff0677ac */ /* 0x000ea40008000a00 */
[----:B--2---:R-:W-:-:S04]  /*0180*/  UISETP.NE.U32.AND UP0, UPT, UR6, URZ, UPT ;  /* 0x000000ff0600728c */ /* 0x004fc8000bf05070 */
[----:B------:R-:W-:-:S09]  /*0190*/  UISETP.NE.AND.EX UP0, UPT, UR7, URZ, UPT, UP0 ;  /* 0x000000ff0700728c */ /* 0x000fd2000bf05300 */
[----:B------:R-:W-:Y:S05]  /*01a0*/  BRA.U UP0, `(.L_x_2) ;  /* 0x0000000100247547 */ /* 0x000fea000b800000 */
[----:B------:R-:W2:Y:S02]  /*01b0*/  LDCU.64 UR6, c[0x0][0x8a8] ;  /* 0x00011500ff0677ac */ /* 0x000ea40008000a00 */
[----:B--2---:R-:W-:-:S04]  /*01c0*/  UISETP.NE.U32.AND UP0, UPT, UR6, URZ, UPT ;  /* 0x000000ff0600728c */ /* 0x004fc8000bf05070 */
[----:B------:R-:W-:-:S09]  /*01d0*/  UISETP.NE.AND.EX UP0, UPT, UR7, URZ, UPT, UP0 ;  /* 0x000000ff0700728c */ /* 0x000fd2000bf05300 */
[----:B------:R-:W-:Y:S05]  /*01e0*/  BRA.U !UP0, `(.L_x_3) ;  /* 0x00000001080c7547 */ /* 0x000fea000b800000 */
[----:B------:R-:W2:Y:S02]  /*01f0*/  LDC.64 R78, c[0x0][0x8a8] ;  /* 0x00022a00ff4e7b82 */ /* 0x000ea40000000a00 */
[----:B--2---:R2:W5:Y:S01]  /*0200*/  LDG.E R78, desc[UR46][R78.64] ;  /* 0x0000002e4e4e7981 */ /* 0x004562000c1e1900 */
[----:B------:R-:W-:Y:S05]  /*0210*/  BRA `(.L_x_2) ;  /* 0x0000000000087947 */ /* 0x000fea0003800000 */
.L_x_3:
[----:B------:R-:W2:Y:S02]  /*0220*/  LDCU UR6, c[0x0][0x8a0] ;  /* 0x00011400ff0677ac */ /* 0x000ea40008000800 */
[----:B--2---:R-:W-:Y:S02]  /*0230*/  MOV R78, UR6 ;  /* 0x00000006004e7c02 */ /* 0x004fe40008000f00 */
.L_x_2:
[----:B------:R-:W-:Y:S01]  /*0240*/  IMAD.U32 R0, RZ, RZ, UR8 ;  /* 0x00000008ff007e24 */ /* 0x000fe2000f8e00ff */
[----:B------:R-:W-:Y:S04]  /*0250*/  BSSY.RECONVERGENT B0, `(.L_x_4) ;  /* 0x000000c000007945 */ /* 0x000fe80003800200 */
[C---:B------:R-:W-:Y:S02]  /*0260*/  ISETP.NE.OR P1, PT, R0.reuse, 0x1, !P5 ;  /* 0x000000010000780c */ /* 0x040fe40006f25670 */
[----:B------:R-:W-:-:S11]  /*0270*/  ISETP.NE.OR P0, PT, R0, 0x3, !P5 ;  /* 0x000000030000780c */ /* 0x000fd60006f05670 */
[----:B------:R-:W-:Y:S05]  /*0280*/  @P1 BRA `(.L_x_5) ;  /* 0x0000000000201947 */ /* 0x000fea0003800000 */
[----:B------:R-:W3:Y:S02]  /*0290*/  LDCU.64 UR6, c[0x0][0x348] ;  /* 0x00006900ff0677ac */ /* 0x000ee40008000a00 */
[----:B---3--:R-:W-:Y:S02]  /*02a0*/  UIADD3 UR10, UP1, UPT, UR6, 0x80, URZ ;  /* 0x00000080060a7890 */ /* 0x008fe4000ff3e0ff */
[----:B------:R-:W-:Y:S02]  /*02b0*/  UIADD3 UR6, UP0, UPT, UR6, 0x180, URZ ;  /* 0x0000018006067890 */ /* 0x000fe4000ff1e0ff */
[----:B------:R-:W-:Y:S02]  /*02c0*/  UIADD3.X UR11, UPT, UPT, URZ, UR7, URZ, UP1, !UPT ;  /* 0x00000007ff0b7290 */ /* 0x000fe40008ffe4ff */
[----:B------:R-:W-:-:S07]  /*02d0*/  UIADD3.X UR7, UPT, UPT, URZ, UR7, URZ, UP0, !UPT ;  /* 0x00000007ff077290 */ /* 0x000fce00087fe4ff */
[----:B------:R3:W-:Y:S02]  /*02e0*/  UTMACCTL.PF [UR10] ;  /* 0x000000000a0079b9 */ /* 0x0007e40008040000 */
[----:B------:R3:W-:Y:S02]  /*02f0*/  UTMACCTL.PF [UR6] ;  /* 0x00000000060079b9 */ /* 0x0007e40008040000 */
[----:B---3--:R-:W-:Y:S01]  /*0300*/  NOP ;  /* 0x0000000000007918 */ /* 0x008fe20000000000 */
.L_x_5:
[----:B------:R-:W-:Y:S05]  /*0310*/  BSYNC.RECONVERGENT B0 ;  /* 0x0000000000007941 */ /* 0x000fea0003800200 */
.L_x_4:
[----:B------:R-:W-:Y:S04]  /*0320*/  BSSY.RECONVERGENT B0, `(.L_x_6) ;  /* 0x000000a000007945 */ /* 0x000fe80003800200 */
        /* <DEDUP_REMOVED lines=9> */
.L_x_7:
[----:B------:R-:W-:Y:S05]  /*03c0*/  BSYNC.RECONVERGENT B0 ;  /* 0x0000000000007941 */ /* 0x000fea0003800200 */
.L_x_6:
[----:B------:R-:W3:Y:S01]  /*03d0*/  LDCU.64 UR6, c[0x0][0x888] ;  /* 0x00011100ff0677ac */ /* 0x000ee20008000a00 */
[----:B------:R-:W-:Y:S02]  /*03e0*/  UISETP.EQ.U32.AND UP1, UPT, UR4, URZ, UPT ;  /* 0x000000ff0400728c */ /* 0x000fe4000bf22070 */
[----:B------:R-:W-:Y:S02]  /*03f0*/  UPLOP3.LUT UP2, UPT, UPT, UPT, UPT, 0x80, 0x8 ;  /* 0x000000000008789c */ /* 0x000fe40003f4f070 */
[----:B---3--:R-:W-:-:S04]  /*0400*/  UISETP.NE.U32.AND UP0, UPT, UR6, URZ, UPT ;  /* 0x000000ff0600728c */ /* 0x008fc8000bf05070 */
[----:B------:R-:W-:-:S04]  /*0410*/  UISETP.NE.AND.EX UP0, UPT, UR7, URZ, UPT, UP0 ;  /* 0x000000ff0700728c */ /* 0x000fc8000bf05300 */
[----:B------:R-:W-:-:S04]  /*0420*/  UISETP.EQ.OR.EX UP3, UPT, UR5, URZ, !UP0, UP1 ;  /* 0x000000ff0500728c */ /* 0x000fc8000c762710 */
[----:B------:R-:W-:-:S05]  /*0430*/  UP2UR UR50, UPR, URZ, 0x8 ;  /* 0x00000008ff327883 */ /* 0x000fca0008000000 */
[----:B------:R-:W-:Y:S07]  /*0440*/  BRA.U !UP3, `(.L_x_8) ;  /* 0x000000010b207547 */ /* 0x000fee000b800000 */
[----:B-----5:R-:W-:Y:S01]  /*0450*/  R2UR UR6, R82 ;  /* 0x00000000520672ca */ /* 0x020fe200000e0000 */
[----:B------:R-:W-:Y:S02]  /*0460*/  UISETP.NE.U32.AND UP2, UPT, UR4, URZ, UPT ;  /* 0x000000ff0400728c */ /* 0x000fe4000bf45070 */
[----:B------:R-:W-:Y:S02]  /*0470*/  USEL UR4, URZ, 0xffffffff, UP0 ;  /* 0xffffffffff047887 */ /* 0x000fe40008000000 */
[----:B------:R-:W-:-:S08]  /*0480*/  UISETP.NE.AND.EX UP2, UPT, UR5, URZ, UPT, UP2 ;  /* 0x000000ff0500728c */ /* 0x000fd0000bf45320 */
[----:B------:R-:W-:-:S04]  /*0490*/  UISETP.NE.AND UP1, UPT, UR6, URZ, UPT ;  /* 0x000000ff0600728c */ /* 0x000fc8000bf25270 */
[----:B------:R-:W-:-:S04]  /*04a0*/  @!UP2 USEL UR4, URZ, 0xffffffff, UP1 ;  /* 0xffffffffff04a887 */ /* 0x000fc80008800000 */
[----:B------:R-:W-:-:S04]  /*04b0*/  ULOP3.LUT UR4, UR4, 0x1, URZ, 0xc0, !UPT ;  /* 0x0000000104047892 */ /* 0x000fc8000f8ec0ff */
[----:B------:R-:W-:-:S11]  /*04c0*/  UISETP.NE.U32.AND UP2, UPT, UR4, 0x1, UPT ;  /* 0x000000010400788c */ /* 0x000fd6000bf45070 */
.L_x_8:
[----:B------:R-:W3:Y:S01]  /*04d0*/  SHFL.IDX PT, R2, R154, RZ, 0x1f ;  /* 0x00001fff9a027589 */ /* 0x000ee200000e0000 */
[----:B------:R-:W-:-:S04]  /*04e0*/  UISETP.NE.AND UP1, UPT, UR8, 0x2, UPT ;  /* 0x000000020800788c */ /* 0x000fc8000bf25270 */
[----:B------:R-:W-:Y:S01]  /*04f0*/  USEL UR6, URZ, 0x1, UP1 ;  /* 0x00000001ff067887 */ /* 0x000fe20008800000 */
[----:B---3--:R-:W-:-:S13]  /*0500*/  ISETP.NE.AND P0, PT, R2, RZ, PT ;  /* 0x000000ff0200720c */ /* 0x008fda0003f05270 */
[----:B------:R-:W-:Y:S05]  /*0510*/  @P0 BRA `(.L_x_9) ;  /* 0x0000000000600947 */ /* 0x000fea0003800000 */
[----:B------:R-:W3:Y:S01]  /*0520*/  S2UR UR5, SR_CgaCtaId ;  /* 0x00000000000579c3 */ /* 0x000ee20000008800 */
[----:B------:R-:W-:Y:S01]  /*0530*/  UMOV UR7, 0x400 ;  /* 0x0000040000077882 */ /* 0x000fe20000000000 */
[----:B------:R-:W-:Y:S01]  /*0540*/  UMOV UR4, 0x1 ;  /* 0x0000000100047882 */ /* 0x000fe20000000000 */
[----:B------:R-:W-:Y:S01]  /*0550*/  ELECT P0, URZ, PT ;  /* 0x0000000000ff782f */ /* 0x000fe20003800000 */
[----:B------:R-:W-:-:S04]  /*0560*/  UIADD3 UR10, UPT, UPT, -UR4, 0x100000, URZ ;  /* 0x00100000040a7890 */ /* 0x000fc8000fffe1ff */
[----:B------:R-:W-:Y:S02]  /*0570*/  USHF.L.U32 UR11, UR10, 0xb, URZ ;  /* 0x0000000b0a0b7899 */ /* 0x000fe400080006ff */
[----:B------:R-:W-:Y:S02]  /*0580*/  USHF.L.U32 UR10, UR10, 0x1, URZ ;  /* 0x000000010a0a7899 */ /* 0x000fe400080006ff */
[----:B---3--:R-:W-:Y:S01]  /*0590*/  ULEA UR5, UR5, UR7, 0x18 ;  /* 0x0000000705057291 */ /* 0x008fe2000f8ec0ff */
[----:B------:R-:W3:Y:S11]  /*05a0*/  FENCE.VIEW.ASYNC.S ;  /* 0x00000000000073c6 */ /* 0x000ef60000000000 */
[----:B---3--:R3:W4:Y:S01]  /*05b0*/  SYNCS.EXCH.64 URZ, [UR5], UR10 ;  /* 0x0000000a05ff75b2 */ /* 0x0087220008000100 */
[----:B------:R3:W1:Y:S01]  /*05c0*/  SYNCS.EXCH.64 URZ, [UR5+0x38], UR10 ;  /* 0x0000380a05ff75b2 */ /* 0x0006620008000100 */
        /* <DEDUP_REMOVED lines=11> */
[----:B------:R3:W1:Y:S02]  /*0680*/  SYNCS.EXCH.64 URZ, [UR5+0x68], UR10 ;  /* 0x0000680a05ff75b2 */ /* 0x0006640008000100 */
[----:B---3--:R-:W-:Y:S01]  /*0690*/  NOP ;  /* 0x0000000000007918 */ /* 0x008fe20000000000 */
.L_x_9:
[----:B------:R-:W3:Y:S01]  /*06a0*/  SHFL.IDX PT, R2, R154, RZ, 0x1f ;  /* 0x00001fff9a027589 */ /* 0x000ee200000e0000 */
[----:B------:R-:W-:Y:S01]  /*06b0*/  NOP ;  /* 0x0000000000007918 */ /* 0x000fe20000000000 */
[----:B---3--:R-:W-:-:S13]  /*06c0*/  ISETP.NE.AND P0, PT, R2, 0x1, PT ;  /* 0x000000010200780c */ /* 0x008fda0003f05270 */
[----:B------:R-:W-:Y:S05]  /*06d0*/  @P0 BRA `(.L_x_10) ;  /* 0x0000000000580947 */ /* 0x000fea0003800000 */
[----:B------:R-:W3:Y:S01]  /*06e0*/  S2UR UR7, SR_CgaCtaId ;  /* 0x00000000000779c3 */ /* 0x000ee20000008800 */
[----:B------:R-:W-:Y:S01]  /*06f0*/  UMOV UR9, 0x400 ;  /* 0x0000040000097882 */ /* 0x000fe20000000000 */
[----:B------:R-:W-:Y:S01]  /*0700*/  UMOV UR5, 0x20 ;  /* 0x0000002000057882 */ /* 0x000fe20000000000 */
[----:B------:R-:W-:Y:S01]  /*0710*/  UMOV UR4, 0x80 ;  /* 0x0000008000047882 */ /* 0x000fe20000000000 */
[----:B------:R-:W-:-:S04]  /*0720*/  UIADD3 UR10, UPT, UPT, -UR5, 0x100000, URZ ;  /* 0x00100000050a7890 */ /* 0x000fc8000fffe1ff */
[----:B------:R-:W-:Y:S02]  /*0730*/  USHF.L.U32 UR11, UR10, 0xb, URZ ;  /* 0x0000000b0a0b7899 */ /* 0x000fe400080006ff */
[----:B------:R-:W-:Y:S02]  /*0740*/  USHF.L.U32 UR10, UR10, 0x1, URZ ;  /* 0x000000010a0a7899 */ /* 0x000fe400080006ff */
[----:B------:R-:W-:-:S04]  /*0750*/  UIADD3 UR4, UPT, UPT, -UR4, 0x100000, URZ ;  /* 0x0010000004047890 */ /* 0x000fc8000fffe1ff */
[----:B------:R-:W-:Y:S02]  /*0760*/  USHF.L.U32 UR5, UR4, 0xb, URZ ;  /* 0x0000000b04057899 */ /* 0x000fe400080006ff */
[----:B------:R-:W-:Y:S01]  /*0770*/  USHF.L.U32 UR4, UR4, 0x1, URZ ;  /* 0x0000000104047899 */ /* 0x000fe200080006ff */
[----:B------:R-:W-:Y:S01]  /*0780*/  ELECT P0, URZ, PT ;  /* 0x0000000000ff782f */ /* 0x000fe20003800000 */
[----:B---3--:R-:W-:Y:S01]  /*0790*/  ULEA UR7, UR7, UR9, 0x18 ;  /* 0x0000000907077291 */ /* 0x008fe2000f8ec0ff */
[----:B------:R-:W3:Y:S11]  /*07a0*/  FENCE.VIEW.ASYNC.S ;  /* 0x00000000000073c6 */ /* 0x000ef60000000000 */
[----:B---3--:R3:W1:Y:S01]  /*07b0*/  SYNCS.EXCH.64 URZ, [UR7+0x70], UR10 ;  /* 0x0000700a07ff75b2 */ /* 0x0086620008000100 */
[----:B------:R3:W1:Y:S01]  /*07c0*/  SYNCS.EXCH.64 URZ, [UR7+0x90], UR4 ;  /* 0x0000900407ff75b2 */ /* 0x0006620008000100 */
[----:B------:R3:W1:Y:S01]  /*07d0*/  SYNCS.EXCH.64 URZ, [UR7+0x78], UR10 ;  /* 0x0000780a07ff75b2 */ /* 0x0006620008000100 */
[----:B------:R3:W1:Y:S01]  /*07e0*/  SYNCS.EXCH.64 URZ, [UR7+0x98], UR4 ;  /* 0x0000980407ff75b2 */ /* 0x0006620008000100 */
[----:B------:R3:W1:Y:S01]  /*07f0*/  SYNCS.EXCH.64 URZ, [UR7+0x80], UR10 ;  /* 0x0000800a07ff75b2 */ /* 0x0006620008000100 */
[----:B------:R3:W1:Y:S01]  /*0800*/  SYNCS.EXCH.64 URZ, [UR7+0xa0], UR4 ;  /* 0x0000a00407ff75b2 */ /* 0x0006620008000100 */
[----:B------:R3:W1:Y:S01]  /*0810*/  SYNCS.EXCH.64 URZ, [UR7+0x88], UR10 ;  /* 0x0000880a07ff75b2 */ /* 0x0006620008000100 */
[----:B------:R3:W1:Y:S01]  /*0820*/  SYNCS.EXCH.64 URZ, [UR7+0xa8], UR4 ;  /* 0x0000a80407ff75b2 */ /* 0x0006620008000100 */
[----:B------:R-:W-:Y:S01]  /*0830*/  NOP ;  /* 0x0000000000007918 */ /* 0x000fe20000000000 */
.L_x_10:
[----:B------:R-:W2:Y:S01]  /*0840*/  SHFL.IDX PT, R2, R154, RZ, 0x1f ;  /* 0x00001fff9a027589 */ /* 0x000ea200000e0000 */
[----:B------:R-:W-:Y:S01]  /*0850*/  NOP ;  /* 0x0000000000007918 */ /* 0x000fe20000000000 */
[----:B--2---:R-:W-:-:S13]  /*0860*/  ISETP.NE.AND P0, PT, R2, 0x3, PT ;  /* 0x000000030200780c */ /* 0x004fda0003f05270 */
[----:B------:R-:W-:Y:S05]  /*0870*/  @P0 BRA `(.L_x_11) ;  /* 0x0000000000300947 */ /* 0x000fea0003800000 */
[----:B---3--:R-:W2:Y:S01]  /*0880*/  S2UR UR5, SR_CgaCtaId ;  /* 0x00000000000579c3 */ /* 0x008ea20000008800 */
[----:B------:R-:W-:Y:S01]  /*0890*/  UMOV UR7, 0x400 ;  /* 0x0000040000077882 */ /* 0x000fe20000000000 */
[----:B------:R-:W-:Y:S01]  /*08a0*/  UMOV UR4, 0x20 ;  /* 0x0000002000047882 */ /* 0x000fe20000000000 */
[----:B------:R-:W-:Y:S01]  /*08b0*/  ELECT P0, URZ, PT ;  /* 0x0000000000ff782f */ /* 0x000fe20003800000 */
[----:B------:R-:W-:-:S04]  /*08c0*/  UIADD3 UR10, UPT, UPT, -UR4, 0x100000, URZ ;  /* 0x00100000040a7890 */ /* 0x000fc8000fffe1ff */
[----:B------:R-:W-:Y:S02]  /*08d0*/  USHF.L.U32 UR11, UR10, 0xb, URZ ;  /* 0x0000000b0a0b7899 */ /* 0x000fe400080006ff */
[----:B------:R-:W-:Y:S02]  /*08e0*/  USHF.L.U32 UR10, UR10, 0x1, URZ ;  /* 0x000000010a0a7899 */ /* 0x000fe400080006ff */
[----:B--2---:R-:W-:Y:S01]  /*08f0*/  ULEA UR5, UR5, UR7, 0x18 ;  /* 0x0000000705057291 */ /* 0x004fe2000f8ec0ff */
[----:B------:R-:W2:Y:S11]  /*0900*/  FENCE.VIEW.ASYNC.S ;  /* 0x00000000000073c6 */ /* 0x000eb60000000000 */
[----:B--2---:R2:W3:Y:S01]  /*0910*/  SYNCS.EXCH.64 URZ, [UR5+0xb0], UR10 ;  /* 0x0000b00a05ff75b2 */ /* 0x0044e20008000100 */
[----:B------:R2:W1:Y:S01]  /*0920*/  SYNCS.EXCH.64 URZ, [UR5+0xb8], UR10 ;  /* 0x0000b80a05ff75b2 */ /* 0x0004620008000100 */
[----:B------:R-:W-:Y:S01]  /*0930*/  NOP ;  /* 0x0000000000007918 */ /* 0x000fe20000000000 */
.L_x_11:
[----:B------:R-:W4:Y:S01]  /*0940*/  SHFL.IDX PT, R2, R154, RZ, 0x1f ;  /* 0x00001fff9a027589 */ /* 0x000f2200000e0000 */
[----:B------:R-:W-:Y:S01]  /*0950*/  NOP ;  /* 0x0000000000007918 */ /* 0x000fe20000000000 */
[----:B----4-:R-:W-:-:S13]  /*0960*/  ISETP.NE.AND P0, PT, R2, 0x4, PT ;  /* 0x000000040200780c */ /* 0x010fda0003f05270 */
[----:B------:R-:W-:Y:S05]  /*0970*/  @P0 BRA `(.L_x_12) ;  /* 0x00000000004c0947 */ /* 0x000fea0003800000 */
[----:B--23--:R-:W2:Y:S01]  /*0980*/  S2UR UR5, SR_CgaCtaId ;  /* 0x00000000000579c3 */ /* 0x00cea20000008800 */
[----:B------:R-:W-:Y:S01]  /*0990*/  UMOV UR9, 0x100 ;  /* 0x0000010000097882 */ /* 0x000fe20000000000 */
[----:B------:R-:W-:Y:S01]  /*09a0*/  UMOV UR7, 0x400 ;  /* 0x0000040000077882 */ /* 0x000fe20000000000 */
[----:B------:R-:W-:Y:S01]  /*09b0*/  USEL UR9, UR9, 0xe0, UP2 ;  /* 0x000000e009097887 */ /* 0x000fe20009000000 */
[----:B------:R-:W-:Y:S01]  /*09c0*/  UMOV UR4, 0x1 ;  /* 0x0000000100047882 */ /* 0x000fe20000000000 */
[----:B------:R-:W-:Y:S01]  /*09d0*/  ELECT P0, URZ, PT ;  /* 0x0000000000ff782f */ /* 0x000fe20003800000 */
[----:B------:R-:W-:-:S04]  /*09e0*/  UIADD3 UR10, UPT, UPT, -UR4, 0x100000, URZ ;  /* 0x00100000040a7890 */ /* 0x000fc8000fffe1ff */
[----:B------:R-:W-:Y:S02]  /*09f0*/  USHF.L.U32 UR11, UR10, 0xb, URZ ;  /* 0x0000000b0a0b7899 */ /* 0x000fe400080006ff */
[----:B------:R-:W-:Y:S02]  /*0a00*/  USHF.L.U32 UR10, UR10, 0x1, URZ ;  /* 0x000000010a0a7899 */ /* 0x000fe400080006ff */
[----:B------:R-:W-:-:S04]  /*0a10*/  UIADD3 UR12, UPT, UPT, -UR9, 0x100000, URZ ;  /* 0x00100000090c7890 */ /* 0x000fc8000fffe1ff */
[----:B------:R-:W-:Y:S02]  /*0a20*/  USHF.L.U32 UR13, UR12, 0xb, URZ ;  /* 0x0000000b0c0d7899 */ /* 0x000fe400080006ff */
[----:B------:R-:W-:Y:S02]  /*0a30*/  USHF.L.U32 UR12, UR12, 0x1, URZ ;  /* 0x000000010c0c7899 */ /* 0x000fe400080006ff */
[----:B--2---:R-:W-:Y:S01]  /*0a40*/  ULEA UR5, UR5, UR7, 0x18 ;  /* 0x0000000705057291 */ /* 0x004fe2000f8ec0ff */
[----:B------:R-:W2:Y:S11]  /*0a50*/  FENCE.VIEW.ASYNC.S ;  /* 0x00000000000073c6 */ /* 0x000eb60000000000 */
[----:B--2---:R4:W2:Y:S01]  /*0a60*/  SYNCS.EXCH.64 URZ, [UR5+0xc0], UR10 ;  /* 0x0000c00a05ff75b2 */ /* 0x0048a20008000100 */
[----:B------:R4:W3:Y:S01]  /*0a70*/  SYNCS.EXCH.64 URZ, [UR5+0xd0], UR12 ;  /* 0x0000d00c05ff75b2 */ /* 0x0008e20008000100 */
[----:B------:R4:W1:Y:S01]  /*0a80*/  SYNCS.EXCH.64 URZ, [UR5+0xc8], UR10 ;  /* 0x0000c80a05ff75b2 */ /* 0x0008620008000100 */
[----:B------:R4:W1:Y:S02]  /*0a90*/  SYNCS.EXCH.64 URZ, [UR5+0xd8], UR12 ;  /* 0x0000d80c05ff75b2 */ /* 0x0008640008000100 */
[----:B----4-:R-:W-:Y:S01]  /*0aa0*/  NOP ;  /* 0x0000000000007918 */ /* 0x010fe20000000000 */
.L_x_12:
[----:B------:R-:W4:Y:S01]  /*0ab0*/  SHFL.IDX PT, R2, R154, RZ, 0x1f ;  /* 0x00001fff9a027589 */ /* 0x000f2200000e0000 */
[----:B------:R-:W-:Y:S01]  /*0ac0*/  NOP ;  /* 0x0000000000007918 */ /* 0x000fe20000000000 */
[----:B----4-:R-:W-:-:S13]  /*0ad0*/  ISETP.NE.AND P0, PT, R2, 0x5, PT ;  /* 0x000000050200780c */ /* 0x010fda0003f05270 */
[----:B------:R-:W-:Y:S05]  /*0ae0*/  @P0 BRA `(.L_x_13) ;  /* 0x0000000000480947 */ /* 0x000fea0003800000 */
[----:B---3--:R-:W3:Y:S01]  /*0af0*/  S2UR UR7, SR_CgaCtaId ;  /* 0x00000000000779c3 */ /* 0x008ee20000008800 */
[----:B------:R-:W-:Y:S01]  /*0b00*/  UMOV UR9, 0x400 ;  /* 0x0000040000097882 */ /* 0x000fe20000000000 */
[----:B--2---:R-:W-:Y:S01]  /*0b10*/  UMOV UR5, 0x1 ;  /* 0x0000000100057882 */ /* 0x004fe20000000000 */
        /* <DEDUP_REMOVED lines=9> */
[----:B------:R-:W2:Y:S11]  /*0bb0*/  FENCE.VIEW.ASYNC.S ;  /* 0x00000000000073c6 */ /* 0x000eb60000000000 */
[----:B--2---:R4:W2:Y:S01]  /*0bc0*/  SYNCS.EXCH.64 URZ, [UR7+0xe0], UR10 ;  /* 0x0000e00a07ff75b2 */ /* 0x0048a20008000100 */
[----:B------:R4:W3:Y:S01]  /*0bd0*/  SYNCS.EXCH.64 URZ, [UR7+0xf0], UR4 ;  /* 0x0000f00407ff75b2 */ /* 0x0008e20008000100 */
[----:B------:R4:W1:Y:S01]  /*0be0*/  SYNCS.EXCH.64 URZ, [UR7+0xe8], UR10 ;  /* 0x0000e80a07ff75b2 */ /* 0x0008620008000100 */
[----:B------:R4:W1:Y:S02]  /*0bf0*/  SYNCS.EXCH.64 URZ, [UR7+0xf8], UR4 ;  /* 0x0000f80407ff75b2 */ /* 0x0008640008000100 */
[----:B----4-:R-:W-:Y:S01]  /*0c00*/  NOP ;  /* 0x0000000000007918 */ /* 0x010fe20000000000 */
.L_x_13:
[----:B------:R-:W4:Y:S01]  /*0c10*/  SHFL.IDX PT, R2, R154, RZ, 0x1f ;  /* 0x00001fff9a027589 */ /* 0x000f2200000e0000 */
[----:B------:R-:W-:Y:S01]  /*0c20*/  NOP ;  /* 0x0000000000007918 */ /* 0x000fe20000000000 */
[----:B----4-:R-:W-:-:S13]  /*0c30*/  ISETP.NE.AND P0, PT, R2, 0x3, PT ;  /* 0x000000030200780c */ /* 0x010fda0003f05270 */
[----:B------:R-:W-:Y:S05]  /*0c40*/  @P0 BRA `(.L_x_14) ;  /* 0x0000000000380947 */ /* 0x000fea0003800000 */
[----:B--23--:R-:W2:Y:S01]  /*0c50*/  S2UR UR5, SR_CgaCtaId ;  /* 0x00000000000579c3 */ /* 0x00cea20000008800 */
        /* <DEDUP_REMOVED lines=13> */
.L_x_14:
[----:B--23--:R-:W2:Y:S01]  /*0d30*/  S2UR UR5, SR_CTAID.X ;  /* 0x00000000000579c3 */ /* 0x00cea20000002500 */
[----:B------:R-:W-:-:S05]  /*0d40*/  CS2R.32 R152, SR_CgaSize ;  /* 0x0000000000987805 */ /* 0x000fca0000008a00 */
[----:B------:R-:W-:-:S05]  /*0d50*/  IMAD R152, R152, -0xa0, RZ ;  /* 0xffffff6098987824 */ /* 0x000fca00078e02ff */
[----:B------:R-:W-:-:S14]  /*0d60*/  R2UR UR9, R152 ;  /* 0x00000000980972ca */ /* 0x000fdc00000e0000 */
[----:B------:R-:W3:Y:S01]  /*0d70*/  LDCU UR9, c[0x0][UR9+0x2b0] ;  /* 0x00005600090977ac */ /* 0x000ee20008000800 */
[----:B------:R-:W-:Y:S01]  /*0d80*/  NOP ;  /* 0x0000000000007918 */ /* 0x000fe20000000000 */
[----:B------:R-:W-:-:S05]  /*0d90*/  CS2R.32 R152, SR_CgaSize ;  /* 0x0000000000987805 */ /* 0x000fca0000008a00 */
[----:B------:R-:W-:-:S05]  /*0da0*/  IMAD R152, R152, -0xa0, RZ ;  /* 0xffffff6098987824 */ /* 0x000fca00078e02ff */
[----:B------:R-:W-:-:S14]  /*0db0*/  R2UR UR7, R152 ;  /* 0x00000000980772ca */ /* 0x000fdc00000e0000 */
[----:B------:R-:W4:Y:S01]  /*0dc0*/  LDCU UR7, c[0x0][UR7+0x2b4] ;  /* 0x00005680070777ac */ /* 0x000f220008000800 */
[----:B------:R-:W1:Y:S08]  /*0dd0*/  S2UR UR4, SR_CTAID.Y ;  /* 0x00000000000479c3 */ /* 0x000e700000002600 */
[----:B------:R-:W4:Y:S01]  /*0de0*/  LDC R9, c[0x0][0xb24] ;  /* 0x0002c900ff097b82 */ /* 0x000f220000000800 */
[----:B--2---:R-:W-:-:S02]  /*0df0*/  I2FP.F32.U32 R4, UR5 ;  /* 0x0000000500047c45 */ /* 0x004fc40008201000 */
[----:B------:R-:W-:-:S05]  /*0e00*/  CS2R.32 R5, SR_CgaSize ;  /* 0x0000000000057805 */ /* 0x000fca0000008a00 */
[----:B------:R-:W-:-:S06]  /*0e10*/  IMAD R5, R5, -0xa0, RZ ;  /* 0xffffff6005057824 */ /* 0x000fcc00078e02ff */
[----:B------:R-:W2:Y:S01]  /*0e20*/  LDC R5, c[0x0][R5+0x2a0] ;  /* 0x0000a80005057b82 */ /* 0x000ea20000000800 */
[----:B------:R-:W-:Y:S01]  /*0e30*/  MOV R21, UR5 ;  /* 0x0000000500157c02 */ /* 0x000fe20008000f00 */
[----:B---3--:R-:W-:Y:S01]  /*0e40*/  FMUL R4, R4, UR9 ;  /* 0x0000000904047c20 */ /* 0x008fe20008400000 */
[----:B-1----:R-:W-:Y:S02]  /*0e50*/  I2FP.F32.U32 R2, UR4 ;  /* 0x0000000400027c45 */ /* 0x002fe40008201000 */
[----:B------:R-:W-:-:S05]  /*0e60*/  CS2R.32 R3, SR_CgaSize ;  /* 0x0000000000037805 */ /* 0x000fca0000008a00 */
[----:B------:R-:W-:-:S06]  /*0e70*/  IMAD R3, R3, -0xa0, RZ ;  /* 0xffffff6003037824 */ /* 0x000fcc00078e02ff */
[----:B------:R-:W1:Y:S01]  /*0e80*/  LDC R3, c[0x0][R3+0x2a4] ;  /* 0x0000a90003037b82 */ /* 0x000e620000000800 */
[----:B------:R-:W3:Y:S01]  /*0e90*/  F2I.U32.TRUNC.NTZ R152, R4 ;  /* 0x0000000400987305 */ /* 0x000ee2000020f000 */
[----:B------:R-:W-:Y:S01]  /*0ea0*/  MOV R20, UR4 ;  /* 0x0000000400147c02 */ /* 0x000fe20008000f00 */
[----:B----4-:R-:W-:-:S05]  /*0eb0*/  FMUL R2, R2, UR7 ;  /* 0x0000000702027c20 */ /* 0x010fca0008400000 */
[----:B------:R-:W-:Y:S01]  /*0ec0*/  BAR.SYNC.DEFER_BLOCKING 0x0 ;  /* 0x0000000000007b1d */ /* 0x000fe20000010000 */
[----:B------:R-:W-:-:S05]  /*0ed0*/  ISETP.GE.AND P0, PT, R9, 0x1, PT ;  /* 0x000000010900780c */ /* 0x000fca0003f06270 */
[----:B------:R-:W4:Y:S02]  /*0ee0*/  F2I.U32.TRUNC.NTZ R150, R2 ;  /* 0x0000000200967305 */ /* 0x000f24000020f000 */
[----:B------:R-:W1:Y:S01]  /*0ef0*/  S2UR UR36, SR_CTAID.Z ;  /* 0x00000000002479c3 */ /* 0x000e620000002700 */
[----:B---3--:R-:W-:-:S05]  /*0f00*/  IADD3 R152, PT, PT, -R152, RZ, RZ ;  /* 0x000000ff98987210 */ /* 0x008fca0007ffe1ff */
[----:B--2---:R-:W-:Y:S01]  /*0f10*/  IMAD R152, R5, R152, UR5 ;  /* 0x0000000505987e24 */ /* 0x004fe2000f8e0298 */
[----:B----4-:R-:W-:-:S05]  /*0f20*/  IADD3 R150, PT, PT, -R150, RZ, RZ ;  /* 0x000000ff96967210 */ /* 0x010fca0007ffe1ff */
[----:B-1----:R-:W-:Y:S01]  /*0f30*/  IMAD R150, R3, R150, UR4 ;  /* 0x0000000403967e24 */ /* 0x002fe2000f8e0296 */
[----:B------:R-:W-:Y:S06]  /*0f40*/  @!P0 BRA `(.L_x_15) ;  /* 0x0000000000b88947 */ /* 0x000fec0003800000 */
[----:B------:R-:W1:Y:S01]  /*0f50*/  LDC.64 R4, c[0x0][0xb18] ;  /* 0x0002c600ff047b82 */ /* 0x000e620000000a00 */
[----:B------:R-:W-:-:S07]  /*0f60*/  ISETP.NE.AND P0, PT, R9, 0x1, PT ;  /* 0x000000010900780c */ /* 0x000fce0003f05270 */
[----:B------:R-:W2:Y:S08]  /*0f70*/  LDC R10, c[0x0][0xb0c] ;  /* 0x0002c300ff0a7b82 */ /* 0x000eb00000000800 */
[----:B------:R-:W3:Y:S08]  /*0f80*/  LDC R11, c[0x0][0x370] ;  /* 0x0000dc00ff0b7b82 */ /* 0x000ef00000000800 */
[----:B------:R-:W4:Y:S01]  /*0f90*/  LDC R12, c[0x0][0x374] ;  /* 0x0000dd00ff0c7b82 */ /* 0x000f220000000800 */
[----:B-1----:R-:W-:-:S07]  /*0fa0*/  ISETP.NE.AND P1, PT, R4, 0x1, PT ;  /* 0x000000010400780c */ /* 0x002fce0003f25270 */
[----:B------:R-:W3:Y:S01]  /*0fb0*/  LDC.64 R6, c[0x0][0xb10] ;  /* 0x0002c400ff067b82 */ /* 0x000ee20000000a00 */
[----:B--2---:R-:W-:-:S07]  /*0fc0*/  ISETP.NE.AND P2, PT, R10, 0x1, PT ;  /* 0x000000010a00780c */ /* 0x004fce0003f45270 */
[----:B------:R-:W1:Y:S08]  /*0fd0*/  LDC R8, c[0x0][0xb20] ;  /* 0x0002c800ff087b82 */ /* 0x000e700000000800 */
[----:B------:R-:W2:Y:S01]  /*0fe0*/  LDC.64 R2, c[0x0][0xb28] ;  /* 0x0002ca00ff027b82 */ /* 0x000ea20000000a00 */
[----:B----4-:R-:W-:-:S04]  /*0ff0*/  IMAD.HI.U32 R13, R12, R5, RZ ;  /* 0x000000050c0d7227 */ /* 0x010fc800078e00ff */
[----:B------:R-:W-:-:S04]  /*1000*/  IMAD.HI.U32 R5, R20, R5, RZ ;  /* 0x0000000514057227 */ /* 0x000fc800078e00ff */
[----:B---3--:R-:W-:-:S04]  /*1010*/  IMAD.HI.U32 R14, R11, R6, RZ ;  /* 0x000000060b0e7227 */ /* 0x008fc800078e00ff */
[C---:B------:R-:W-:Y:S01]  /*1020*/  IMAD.HI.U32 R16, R21.reuse, R6, RZ ;  /* 0x0000000615107227 */ /* 0x040fe200078e00ff */
[-C--:B------:R-:W-:Y:S02]  /*1030*/  @P2 SHF.R.U32.HI R11, RZ, R7.reuse, R14 ;  /* 0x00000007ff0b2219 */ /* 0x080fe4000001160e */
[-C--:B-1----:R-:W-:Y:S02]  /*1040*/  @P1 SHF.R.U32.HI R12, RZ, R8.reuse, R13 ;  /* 0x00000008ff0c1219 */ /* 0x082fe4000001160d */
[----:B------:R-:W-:Y:S02]  /*1050*/  SHF.R.U32.HI R5, RZ, R8, R5 ;  /* 0x00000008ff057219 */ /* 0x000fe40000011605 */
[----:B------:R-:W-:Y:S02]  /*1060*/  SHF.R.U32.HI R16, RZ, R7, R16 ;  /* 0x00000007ff107219 */ /* 0x000fe40000011610 */
[----:B------:R-:W-:Y:S01]  /*1070*/  SEL R5, R20, R5, !P1 ;  /* 0x0000000514057207 */ /* 0x000fe20004800000 */
[----:B--2---:R-:W-:Y:S01]  /*1080*/  IMAD.HI.U32 R14, R12, R2, RZ ;  /* 0x000000020c0e7227 */ /* 0x004fe200078e00ff */
[----:B------:R-:W-:-:S02]  /*1090*/  SEL R7, R21, R16, !P2 ;  /* 0x0000001015077207 */ /* 0x000fc40005000000 */
[----:B------:R-:W-:Y:S01]  /*10a0*/  IADD3 R13, PT, PT, -R5, RZ, RZ ;  /* 0x000000ff050d7210 */ /* 0x000fe20007ffe1ff */
[----:B------:R-:W-:Y:S01]  /*10b0*/  IMAD.HI.U32 R6, R11, R2, RZ ;  /* 0x000000020b067227 */ /* 0x000fe200078e00ff */
[----:B------:R-:W-:-:S03]  /*10c0*/  @P0 SHF.R.U32.HI R12, RZ, R3, R14 ;  /* 0x00000003ff0c0219 */ /* 0x000fc6000001160e */
[----:B------:R-:W-:Y:S01]  /*10d0*/  IMAD R13, R4, R13, R20 ;  /* 0x0000000d040d7224 */ /* 0x000fe200078e0214 */
[----:B------:R-:W-:Y:S01]  /*10e0*/  @P0 SHF.R.U32.HI R11, RZ, R3, R6 ;  /* 0x00000003ff0b0219 */ /* 0x000fe20000011606 */
[----:B------:R-:W-:-:S04]  /*10f0*/  IMAD R12, R12, R9, RZ ;  /* 0x000000090c0c7224 */ /* 0x000fc800078e02ff */
[----:B------:R-:W-:Y:S01]  /*1100*/  IMAD R6, R11, R9, RZ ;  /* 0x000000090b067224 */ /* 0x000fe200078e02ff */
[----:B------:R-:W-:-:S04]  /*1110*/  ISETP.GE.AND P1, PT, R5, R12, PT ;  /* 0x0000000c0500720c */ /* 0x000fc80003f26270 */
[----:B------:R-:W-:Y:S01]  /*1120*/  ISETP.GE.OR P1, PT, R7, R6, P1 ;  /* 0x000000060700720c */ /* 0x000fe20000f26670 */
[----:B------:R-:W-:-:S05]  /*1130*/  IMAD.HI.U32 R6, R5, R2, RZ ;  /* 0x0000000205067227 */ /* 0x000fca00078e00ff */
[----:B------:R-:W-:-:S04]  /*1140*/  SHF.R.U32.HI R6, RZ, R3, R6 ;  /* 0x00000003ff067219 */ /* 0x000fc80000011606 */
[----:B------:R-:W-:-:S03]  /*1150*/  SEL R6, R5, R6, !P0 ;  /* 0x0000000605067207 */ /* 0x000fc60004000000 */
[----:B------:R-:W-:Y:S01]  /*1160*/  @!P1 IMAD.HI.U32 R8, R7, R2, RZ ;  /* 0x0000000207089227 */ /* 0x000fe200078e00ff */
[----:B------:R-:W-:-:S04]  /*1170*/  IADD3 R2, PT, PT, -R6, RZ, RZ ;  /* 0x000000ff06027210 */ /* 0x000fc80007ffe1ff */
[----:B------:R-:W-:Y:S01]  /*1180*/  @!P1 SHF.R.U32.HI R8, RZ, R3, R8 ;  /* 0x00000003ff089219 */ /* 0x000fe20000011608 */
[----:B------:R-:W-:-:S03]  /*1190*/  IMAD R2, R9, R2, R5 ;  /* 0x0000000209027224 */ /* 0x000fc600078e0205 */
[----:B------:R-:W-:-:S05]  /*11a0*/  @!P1 SEL R3, R7, R8, !P0 ;  /* 0x0000000807039207 */ /* 0x000fca0004000000 */
[--C-:B------:R-:W-:Y:S02]  /*11b0*/  @!P1 IMAD.IADD R6, R6, 0x1, -R3.reuse ;  /* 0x0000000106069824 */ /* 0x100fe400078e0a03 */
[----:B------:R-:W-:Y:S01]  /*11c0*/  @!P1 IMAD R3, R2, R11, R3 ;  /* 0x0000000b02039224 */ /* 0x000fe200078e0203 */
[----:B------:R-:W-:Y:S01]  /*11d0*/  IADD3 R2, PT, PT, -R7, RZ, RZ ;  /* 0x000000ff07027210 */ /* 0x000fe20007ffe1ff */
[----:B------:R-:W-:Y:S02]  /*11e0*/  @!P1 IMAD R5, R6, R9, R7 ;  /* 0x0000000906059224 */ /* 0x000fe400078e0207 */
[----:B------:R-:W-:Y:S02]  /*11f0*/  @!P1 IMAD.MOV.U32 R7, RZ, RZ, R3 ;  /* 0x000000ffff079224 */ /* 0x000fe400078e0003 */
[----:B------:R-:W-:Y:S02]  /*1200*/  IMAD R2, R10, R2, R21 ;  /* 0x000000020a027224 */ /* 0x000fe400078e0215 */
[----:B------:R-:W-:-:S02]  /*1210*/  IMAD R20, R5, R4, R13 ;  /* 0x0000000405147224 */ /* 0x000fc400078e020d */
[----:B------:R-:W-:Y:S02]  /*1220*/  IMAD R21, R7, R10, R2 ;  /* 0x0000000a07157224 */ /* 0x000fe400078e0202 */
.L_x_15:
[----:B------:R-:W1:Y:S01]  /*1230*/  LDCU UR4, c[0x0][0xb30] ;  /* 0x00016600ff0477ac */ /* 0x000e620008000800 */
[----:B------:R-:W2:Y:S08]  /*1240*/  S2UR UR37, SR_CgaCtaId ;  /* 0x00000000002579c3 */ /* 0x000eb00000008800 */
[----:B------:R-:W3:Y:S01]  /*1250*/  LDC R72, c[0x0][0xb24] ;  /* 0x0002c900ff487b82 */ /* 0x000ee20000000800 */
[----:B-1----:R-:W-:-:S09]  /*1260*/  UISETP.NE.AND UP1, UPT, UR4, 0x1, UPT ;  /* 0x000000010400788c */ /* 0x002fd2000bf25270 */
[----:B--2---:R-:W-:Y:S05]  /*1270*/  BRA.U UP1, `(.L_x_16) ;  /* 0x0000000101407547 */ /* 0x004fea000b800000 */
[----:B------:R-:W1:Y:S08]  /*1280*/  LDC.64 R4, c[0x0][0xb10] ;  /* 0x0002c400ff047b82 */ /* 0x000e700000000a00 */
[----:B------:R-:W2:Y:S08]  /*1290*/  LDC.64 R2, c[0x0][0xb18] ;  /* 0x0002c600ff027b82 */ /* 0x000eb00000000a00 */
[----:B------:R-:W4:Y:S08]  /*12a0*/  LDC R6, c[0x0][0xb20] ;  /* 0x0002c800ff067b82 */ /* 0x000f300000000800 */
[----:B------:R-:W3:Y:S01]  /*12b0*/  LDC R8, c[0x0][0xb0c] ;  /* 0x0002c300ff087b82 */ /* 0x000ee20000000800 */
[----:B-1----:R-:W-:-:S05]  /*12c0*/  IMAD.HI.U32 R4, R21, R4, RZ ;  /* 0x0000000415047227 */ /* 0x002fca00078e00ff */
[----:B------:R-:W-:Y:S01]  /*12d0*/  SHF.R.U32.HI R4, RZ, R5, R4 ;  /* 0x00000005ff047219 */ /* 0x000fe20000011604 */
[----:B--2---:R-:W-:Y:S01]  /*12e0*/  IMAD.HI.U32 R3, R20, R3, RZ ;  /* 0x0000000314037227 */ /* 0x004fe200078e00ff */
[----:B------:R-:W-:-:S04]  /*12f0*/  ISETP.NE.AND P0, PT, R2, 0x1, PT ;  /* 0x000000010200780c */ /* 0x000fc80003f05270 */
[----:B----4-:R-:W-:-:S04]  /*1300*/  SHF.R.U32.HI R3, RZ, R6, R3 ;  /* 0x00000006ff037219 */ /* 0x010fc80000011603 */
[----:B------:R-:W-:Y:S02]  /*1310*/  SEL R3, R20, R3, !P0 ;  /* 0x0000000314037207 */ /* 0x000fe40004000000 */
[----:B---3--:R-:W-:-:S04]  /*1320*/  ISETP.NE.AND P1, PT, R8, 0x1, PT ;  /* 0x000000010800780c */ /* 0x008fc80003f25270 */
[----:B------:R-:W-:-:S05]  /*1330*/  SEL R4, R21, R4, !P1 ;  /* 0x0000000415047207 */ /* 0x000fca0004800000 */
[----:B------:R-:W-:Y:S02]  /*1340*/  IMAD.IADD R5, R3, 0x1, -R4 ;  /* 0x0000000103057824 */ /* 0x000fe400078e0a04 */
[----:B------:R-:W-:Y:S02]  /*1350*/  IMAD.IADD R3, R4, 0x1, -R3 ;  /* 0x0000000104037824 */ /* 0x000fe400078e0a03 */
[----:B------:R-:W-:Y:S02]  /*1360*/  IMAD R21, R5, R8, R21 ;  /* 0x0000000805157224 */ /* 0x000fe400078e0215 */
[----:B------:R-:W-:-:S07]  /*1370*/  IMAD R20, R3, R2, R20 ;  /* 0x0000000203147224 */ /* 0x000fce00078e0214 */
.L_x_16:
[----:B------:R-:W-:Y:S01]  /*1380*/  BAR.SYNC.DEFER_BLOCKING 0x0 ;  /* 0x0000000000007b1d */ /* 0x000fe20000010000 */
[----:B------:R-:W-:Y:S01]  /*1390*/  UISETP.NE.AND UP1, UPT, UR8, 0x2, UPT ;  /* 0x000000020800788c */ /* 0x000fe2000bf25270 */
[----:B------:R-:W-:Y:S02]  /*13a0*/  ISETP.NE.OR P5, PT, R0, 0x2, !P5 ;  /* 0x000000020000780c */ /* 0x000fe40006fa5670 */
[----:B------:R-:W-:-:S06]  /*13b0*/  LOP3.LUT R2, R167, 0x1f, RZ, 0xc0, !PT ;  /* 0x0000001fa7027812 */ /* 0x000fcc00078ec0ff */
[----:B------:R-:W-:Y:S05]  /*13c0*/  BRA.U UP1, `(.L_x_17) ;  /* 0x0000001101cc7547 */ /* 0x000fea000b800000 */
[----:B------:R-:W1:Y:S01]  /*13d0*/  LDCU UR13, c[0x0][0x38c] ;  /* 0x00007180ff0d77ac */ /* 0x000e620008000800 */
[----:B------:R-:W2:Y:S01]  /*13e0*/  LDC R9, c[0x0][0x370] ;  /* 0x0000dc00ff097b82 */ /* 0x000ea20000000800 */
[----:B------:R-:W-:Y:S01]  /*13f0*/  PLOP3.LUT P1, PT, PT, PT, UP2, 0x80, 0x8 ;  /* 0x000000000008781c */ /* 0x000fe20003f2f028 */
[----:B------:R-:W-:Y:S01]  /*1400*/  HFMA2 R12, -RZ, RZ, 0, 0 ;  /* 0x00000000ff0c7431 */ /* 0x000fe200000001ff */
[----:B------:R-:W-:Y:S01]  /*1410*/  ISETP.EQ.OR P4, PT, R2, RZ, P5 ;  /* 0x000000ff0200720c */ /* 0x000fe20002f82670 */
[----:B------:R-:W-:Y:S01]  /*1420*/  IMAD.MOV.U32 R15, RZ, RZ, 0x1 ;  /* 0x00000001ff0f7424 */ /* 0x000fe200078e00ff */
[----:B------:R-:W-:Y:S01]  /*1430*/  PLOP3.LUT P1, PT, P1, PT, PT, 0x8, 0x80 ;  /* 0x000000000080781c */ /* 0x000fe20000f2e170 */
[----:B------:R-:W-:Y:S01]  /*1440*/  IMAD.MOV.U32 R14, RZ, RZ, RZ ;  /* 0x000000ffff0e7224 */ /* 0x000fe200078e00ff */
[----:B------:R-:W-:Y:S01]  /*1450*/  MOV R8, 0x1 ;  /* 0x0000000100087802 */ /* 0x000fe20000000f00 */
[----:B------:R-:W4:Y:S01]  /*1460*/  LDC R0, c[0x0][0x374] ;  /* 0x0000dd00ff007b82 */ /* 0x000f220000000800 */
[----:B------:R-:W-:Y:S01]  /*1470*/  IMAD.MOV.U32 R10, RZ, RZ, RZ ;  /* 0x000000ffff0a7224 */ /* 0x000fe200078e00ff */
[----:B------:R-:W2:Y:S01]  /*1480*/  LDCU.64 UR22, c[0x0][0x348] ;  /* 0x00006900ff1677ac */ /* 0x000ea20008000a00 */
[----:B------:R-:W-:Y:S01]  /*1490*/  UMOV UR6, URZ ;  /* 0x000000ff00067c82 */ /* 0x000fe20008000000 */
[----:B-1----:R-:W-:-:S04]  /*14a0*/  UIADD3 UR5, UPT, UPT, UR13, 0x3f, URZ ;  /* 0x0000003f0d057890 */ /* 0x002fc8000fffe0ff */
[----:B------:R-:W-:-:S04]  /*14b0*/  USHF.R.S32.HI UR4, URZ, 0x1f, UR5 ;  /* 0x0000001fff047899 */ /* 0x000fc80008011405 */
[----:B------:R-:W-:-:S04]  /*14c0*/  ULEA.HI UR4, UR4, UR5, URZ, 0x6 ;  /* 0x0000000504047291 */ /* 0x000fc8000f8f30ff */
[----:B------:R-:W-:Y:S02]  /*14d0*/  USHF.R.S32.HI UR15, URZ, 0x6, UR4 ;  /* 0x00000006ff0f7899 */ /* 0x000fe40008011404 */
[----:B------:R-:W-:Y:S02]  /*14e0*/  UIADD3 UR4, UPT, UPT, UR13, -0x1, URZ ;  /* 0xffffffff0d047890 */ /* 0x000fe4000fffe0ff */
[----:B------:R-:W-:Y:S02]  /*14f0*/  UISETP.LT.U32.AND UP0, UPT, UR15, 0x7, UPT ;  /* 0x000000070f00788c */ /* 0x000fe4000bf01070 */
[----:B------:R-:W-:Y:S02]  /*1500*/  UISETP.GE.U32.AND UP1, UPT, UR4, -0x7f, UPT ;  /* 0xffffff810400788c */ /* 0x000fe4000bf26070 */
[----:B------:R-:W-:Y:S02]  /*1510*/  USEL UR14, UR15, 0x7, UP0 ;  /* 0x000000070f0e7887 */ /* 0x000fe40008000000 */
[----:B------:R-:W-:-:S02]  /*1520*/  UIADD3 UR13, UPT, UPT, UR13, 0x7e, URZ ;  /* 0x0000007e0d0d7890 */ /* 0x000fc4000fffe0ff */
[----:B------:R-:W-:Y:S02]  /*1530*/  UIADD3 UR5, UPT, UPT, UR14, -0x1, URZ ;  /* 0xffffffff0e057890 */ /* 0x000fe4000fffe0ff */
[----:B------:R-:W-:-:S03]  /*1540*/  UIADD3 UR7, UPT, UPT, UR15, -UR14, URZ ;  /* 0x8000000e0f077290 */ /* 0x000fc6000fffe0ff */
[----:B------:R-:W-:-:S04]  /*1550*/  @UP1 UIADD3 UR5, UPT, UPT, UR14, URZ, URZ ;  /* 0x000000ff0e051290 */ /* 0x000fc8000fffe0ff */
[----:B--2---:R-:W-:-:S12]  /*1560*/  UIADD3 UR5, UPT, UPT, UR5, 0x1, URZ ;  /* 0x0000000105057890 */ /* 0x004fd8000fffe0ff */
.L_x_35:
[----:B------:R-:W-:Y:S01]  /*1570*/  UISETP.NE.AND UP0, UPT, UR37, URZ, UPT ;  /* 0x000000ff2500728c */ /* 0x000fe2000bf05270 */
[----:B------:R-:W1:Y:S08]  /*1580*/  S2UR UR37, SR_CgaCtaId ;  /* 0x00000000002579c3 */ /* 0x000e700000008800 */
[----:B------:R-:W-:Y:S05]  /*1590*/  BRA.U UP0, `(.L_x_18) ;  /* 0x0000000100347547 */ /* 0x000fea000b800000 */
[----:B------:R-:W2:Y:S01]  /*15a0*/  S2R R2, SR_CgaCtaId ;  /* 0x0000000000027919 */ /* 0x000ea20000008800 */
[----:B------:R-:W-:-:S04]  /*15b0*/  MOV R3, 0x400 ;  /* 0x0000040000037802 */ /* 0x000fc80000000f00 */
[----:B--2---:R-:W-:Y:S02]  /*15c0*/  LEA R3, R2, R3, 0x18 ;  /* 0x0000000302037211 */ /* 0x004fe400078ec0ff */
[----:B------:R-:W-:-:S03]  /*15d0*/  SHF.L.U32 R2, R8, 0x1f, RZ ;  /* 0x0000001f08027819 */ /* 0x000fc600000006ff */
[----:B------:R-:W-:-:S04]  /*15e0*/  IMAD R3, R10, 0x8, R3 ;  /* 0x000000080a037824 */ /* 0x000fc800078e0203 */
[----:B------:R-:W2:Y:S02]  /*15f0*/  SYNCS.PHASECHK.TRANS64.TRYWAIT P0, [R3+URZ+0x110], R2 ;  /* 0x00011002030075a7 */ /* 0x000ea400080011ff */
[----:B--2---:R-:W-:Y:S05]  /*1600*/  @!P0 BRA `(.L_x_19) ;  /* 0x0000009800f48947 */ /* 0x004fea0003800000 */
.L_x_126:
[----:B------:R-:W-:Y:S01]  /*1610*/  VIADD R10, R10, 0x1 ;  /* 0x000000010a0a7836 */ /* 0x000fe20000000000 */
[----:B------:R2:W-:Y:S04]  /*1620*/  SYNCS.ARRIVE.TRANS64.A1T0 RZ, [R3+URZ+0x100], RZ ;  /* 0x000100ff03ff79a7 */ /* 0x0005e800081000ff */
[----:B------:R-:W-:-:S04]  /*1630*/  ISETP.NE.AND P0, PT, R10, 0x2, PT ;  /* 0x000000020a00780c */ /* 0x000fc80003f05270 */
[----:B------:R-:W-:Y:S02]  /*1640*/  SEL R10, R10, RZ, P0 ;  /* 0x000000ff0a0a7207 */ /* 0x000fe40000000000 */
[----:B--2---:R-:W-:-:S04]  /*1650*/  SEL R3, RZ, 0x1, P0 ;  /* 0x00000001ff037807 */ /* 0x004fc80000000000 */
[----:B------:R-:W-:-:S07]  /*1660*/  LOP3.LUT R8, R8, R3, RZ, 0x3c, !PT ;  /* 0x0000000308087212 */ /* 0x000fce00078e3cff */
.L_x_18:
[----:B------:R-:W-:Y:S01]  /*1670*/  UMOV UR4, 0x400 ;  /* 0x0000040000047882 */ /* 0x000fe20000000000 */
[----:B------:R-:W-:Y:S01]  /*1680*/  SHF.L.U32 R2, R15, 0x1f, RZ ;  /* 0x0000001f0f027819 */ /* 0x000fe200000006ff */
[----:B-1----:R-:W-:Y:S01]  /*1690*/  ULEA UR4, UR37, UR4, 0x18 ;  /* 0x0000000425047291 */ /* 0x002fe2000f8ec0ff */
[----:B------:R-:W-:Y:S01]  /*16a0*/  R2UR UR35, R21 ;  /* 0x00000000152372ca */ /* 0x000fe200000e0000 */
[----:B------:R-:W-:Y:S01]  /*16b0*/  UISETP.GE.U32.AND UP0, UPT, UR13, 0x7f, UPT ;  /* 0x0000007f0d00788c */ /* 0x000fe2000bf06070 */
[----:B------:R-:W-:Y:S01]  /*16c0*/  R2UR UR11, R20 ;  /* 0x00000000140b72ca */ /* 0x000fe200000e0000 */
[----:B------:R-:W-:Y:S01]  /*16d0*/  ULEA UR8, UR6, UR4, 0x3 ;  /* 0x0000000406087291 */ /* 0x000fe2000f8e18ff */
[----:B------:R-:W-:-:S08]  /*16e0*/  UMOV UR24, URZ ;  /* 0x000000ff00187c82 */ /* 0x000fd00008000000 */
[----:B------:R1:W2:Y:S01]  /*16f0*/  SYNCS.PHASECHK.TRANS64.TRYWAIT P0, [UR8+0x38], R2 ;  /* 0x00003802ff0075a7 */ /* 0x0002a20008001108 */
[----:B------:R-:W-:Y:S02]  /*1700*/  USHF.L.U32 UR35, UR35, 0x7, URZ ;  /* 0x0000000723237899 */ /* 0x000fe400080006ff */
[----:B------:R-:W-:Y:S01]  /*1710*/  USHF.L.U32 UR11, UR11, 0x8, URZ ;  /* 0x000000080b0b7899 */ /* 0x000fe200080006ff */
[----:B------:R-:W-:Y:S11]  /*1720*/  BRA.U !UP0, `(.L_x_20) ;  /* 0x0000000108a87547 */ /* 0x000ff6000b800000 */
[----:B------:R-:W-:Y:S01]  /*1730*/  UMOV UR16, URZ ;  /* 0x000000ff00107c82 */ /* 0x000fe20008000000 */
[----:B------:R-:W-:-:S05]  /*1740*/  UMOV UR17, UR6 ;  /* 0x0000000600117c82 */ /* 0x000fca0008000000 */
.L_x_25:
[----:B-1----:R-:W-:Y:S01]  /*1750*/  ULEA UR33, UR17, UR4, 0x3 ;  /* 0x0000000411217291 */ /* 0x002fe2000f8e18ff */
[----:B--2---:R-:W-:Y:S01]  /*1760*/  @!P5 MOV R3, 0x6000 ;  /* 0x000060000003d802 */ /* 0x004fe20000000f00 */
[----:B--2---:R-:W-:Y:S10]  /*1770*/  @P0 BRA `(.L_x_21) ;  /* 0x00000000000c0947 */ /* 0x004ff40003800000 */
[----:B------:R-:W-:-:S04]  /*1780*/  SHF.L.U32 R5, R15, 0x1f, RZ ;  /* 0x0000001f0f057819 */ /* 0x000fc800000006ff */
[----:B------:R-:W2:Y:S02]  /*1790*/  SYNCS.PHASECHK.TRANS64.TRYWAIT P0, [UR33+0x38], R5 ;  /* 0x00003805ff0075a7 */ /* 0x000ea40008001121 */
[----:B--2---:R-:W-:Y:S05]  /*17a0*/  @!P0 BRA `(.L_x_22) ;  /* 0x0000009800a08947 */ /* 0x004fea0003800000 */
.L_x_21:
[----:B------:R2:W-:Y:S01]  /*17b0*/  @!P5 SYNCS.ARRIVE.TRANS64 RZ, [UR33], R3 ;  /* 0x00000003ffffd9a7 */ /* 0x0005e20008000021 */
[----:B------:R-:W-:Y:S04]  /*17c0*/  BSSY.RECONVERGENT B0, `(.L_x_23) ;  /* 0x0000003000007945 */ /* 0x000fe80003800200 */
[----:B------:R-:W-:Y:S05]  /*17d0*/  @P4 BRA `(.L_x_24) ;  /* 0x0000000000044947 */ /* 0x000fea0003800000 */
[----:B------:R-:W-:Y:S05]  /*17e0*/  BPT.TRAP 0x1 ;  /* 0x000000040000795c */ /* 0x000fea0000300000 */
.L_x_24:
[----:B------:R-:W-:Y:S05]  /*17f0*/  BSYNC.RECONVERGENT B0 ;  /* 0x0000000000007941 */ /* 0x000fea0003800200 */
.L_x_23:
[----:B------:R-:W-:Y:S02]  /*1800*/  UIADD3 UR6, UPT, UPT, UR17, 0x1, URZ ;  /* 0x0000000111067890 */ /* 0x000fe4000fffe0ff */
[----:B------:R-:W-:Y:S02]  /*1810*/  ULEA UR32, UR17, UR4, 0xd ;  /* 0x0000000411207291 */ /* 0x000fe4000f8e68ff */
[----:B------:R-:W-:Y:S02]  /*1820*/  UISETP.NE.AND UP0, UPT, UR6, 0x7, UPT ;  /* 0x000000070600788c */ /* 0x000fe4000bf05270 */
[----:B------:R-:W-:Y:S02]  /*1830*/  UIADD3 UR26, UP1, UPT, UR22, 0x80, URZ ;  /* 0x00000080161a7890 */ /* 0x000fe4000ff3e0ff */
[----:B------:R-:W-:Y:S02]  /*1840*/  USEL UR9, URZ, 0x1, UP0 ;  /* 0x00000001ff097887 */ /* 0x000fe40008000000 */
[----:B------:R-:W-:-:S02]  /*1850*/  USEL UR6, UR6, URZ, UP0 ;  /* 0x000000ff06067287 */ /* 0x000fc40008000000 */
[----:B------:R-:W-:Y:S02]  /*1860*/  UIADD3 UR20, UP0, UPT, UR22, 0x180, URZ ;  /* 0x0000018016147890 */ /* 0x000fe4000ff1e0ff */
[----:B------:R-:W-:Y:S01]  /*1870*/  ULEA UR8, UR6, UR4, 0x3 ;  /* 0x0000000406087291 */ /* 0x000fe2000f8e18ff */
[----:B------:R-:W-:Y:S01]  /*1880*/  LOP3.LUT R15, R15, UR9, RZ, 0x3c, !PT ;  /* 0x000000090f0f7c12 */ /* 0x000fe2000f8e3cff */
[----:B------:R-:W-:Y:S02]  /*1890*/  USHF.L.U32 UR34, UR16, 0x6, URZ ;  /* 0x0000000610227899 */ /* 0x000fe400080006ff */
[----:B------:R-:W-:Y:S01]  /*18a0*/  UIADD3.X UR27, UPT, UPT, URZ, UR23, URZ, UP1, !UPT ;  /* 0x00000017ff1b7290 */ /* 0x000fe20008ffe4ff */
[----:B-1----:R-:W-:Y:S01]  /*18b0*/  SHF.L.U32 R2, R15, 0x1f, RZ ;  /* 0x0000001f0f027819 */ /* 0x002fe200000006ff */
[----:B------:R-:W-:Y:S02]  /*18c0*/  UIADD3 UR32, UPT, UPT, UR32, 0xc400, URZ ;  /* 0x0000c40020207890 */ /* 0x000fe4000fffe0ff */
[----:B------:R-:W-:Y:S01]  /*18d0*/  UIADD3.X UR21, UPT, UPT, URZ, UR23, URZ, UP0, !UPT ;  /* 0x00000017ff157290 */ /* 0x000fe200087fe4ff */
[----:B------:R1:W1:Y:S01]  /*18e0*/  SYNCS.PHASECHK.TRANS64.TRYWAIT P0, [UR8+0x38], R2 ;  /* 0x00003802ff0075a7 */ /* 0x0002620008001108 */
[----:B------:R-:W-:Y:S01]  /*18f0*/  ULEA UR8, UR17, UR4, 0xe ;  /* 0x0000000411087291 */ /* 0x000fe2000f8e70ff */
[----:B------:R-:W-:Y:S01]  /*1900*/  UMOV UR18, 0x0 ;  /* 0x0000000000127882 */ /* 0x000fe20000000000 */
[----:B------:R-:W-:-:S02]  /*1910*/  UMOV UR19, 0x10000000 ;  /* 0x1000000000137882 */ /* 0x000fc40000000000 */
[----:B------:R-:W-:Y:S01]  /*1920*/  UIADD3 UR8, UPT, UPT, UR8, 0x1a400, URZ ;  /* 0x0001a40008087890 */ /* 0x000fe2000fffe0ff */
[----:B------:R1:W-:Y:S01]  /*1930*/  UTMALDG.3D [UR32], [UR26], desc[UR18] ;  /* 0x000012201a0075b4 */ /* 0x0003e20008011000 */
[----:B------:R-:W-:Y:S01]  /*1940*/  UMOV UR12, UR36 ;  /* 0x00000024000c7c82 */ /* 0x000fe20008000000 */
[----:B------:R-:W-:Y:S01]  /*1950*/  UMOV UR9, UR33 ;  /* 0x0000002100097c82 */ /* 0x000fe20008000000 */
[----:B------:R-:W-:Y:S01]  /*1960*/  UMOV UR10, UR34 ;  /* 0x00000022000a7c82 */ /* 0x000fe20008000000 */
[----:B------:R-:W-:Y:S01]  /*1970*/  UIADD3 UR16, UPT, UPT, UR16, 0x1, URZ ;  /* 0x0000000110107890 */ /* 0x000fe2000fffe0ff */
[----:B------:R-:W-:Y:S01]  /*1980*/  UMOV UR24, UR5 ;  /* 0x0000000500187c82 */ /* 0x000fe20008000000 */
[----:B------:R-:W-:Y:S02]  /*1990*/  UMOV UR17, UR6 ;  /* 0x0000000600117c82 */ /* 0x000fe40008000000 */
[----:B------:R1:W-:Y:S01]  /*19a0*/  UTMALDG.3D [UR8], [UR20], desc[UR18] ;  /* 0x00001208140075b4 */ /* 0x0003e20008011000 */
[----:B------:R-:W-:-:S09]  /*19b0*/  UISETP.NE.AND UP0, UPT, UR16, UR5, UPT ;  /* 0x000000051000728c */ /* 0x000fd2000bf05270 */
[----:B------:R-:W-:Y:S05]  /*19c0*/  BRA.U UP0, `(.L_x_25) ;  /* 0xfffffffd00607547 */ /* 0x000fea000b83ffff */
.L_x_20:
[----:B-1----:R-:W-:Y:S01]  /*19d0*/  ULEA UR8, UR6, UR4, 0x3 ;  /* 0x0000000406087291 */ /* 0x002fe2000f8e18ff */
[----:B------:R-:W-:Y:S01]  /*19e0*/  SHF.L.U32 R2, R15, 0x1f, RZ ;  /* 0x0000001f0f027819 */ /* 0x000fe200000006ff */
[----:B------:R-:W-:Y:S01]  /*19f0*/  @!P1 SYNCS.ARRIVE.TRANS64.A1T0 RZ, [UR4+0xb8], RZ ;  /* 0x0000b8ffffff99a7 */ /* 0x000fe20008100004 */
[----:B------:R-:W-:-:S06]  /*1a00*/  UISETP.GT.AND UP0, UPT, UR15, UR14, UPT ;  /* 0x0000000e0f00728c */ /* 0x000fcc000bf04270 */
[----:B--2---:R1:W2:Y:S03]  /*1a10*/  SYNCS.PHASECHK.TRANS64.TRYWAIT P0, [UR8+0x38], R2 ;  /* 0x00003802ff0075a7 */ /* 0x0042a60008001108 */
[----:B------:R-:W-:Y:S05]  /*1a20*/  BRA.U !UP0, `(.L_x_26) ;  /* 0x0000000108ac7547 */ /* 0x000fea000b800000 */
[----:B------:R-:W-:Y:S01]  /*1a30*/  UIADD3 UR21, UPT, UPT, UR7, UR24, URZ ;  /* 0x0000001807157290 */ /* 0x000fe2000fffe0ff */
[----:B------:R-:W-:-:S11]  /*1a40*/  UMOV UR25, UR6 ;  /* 0x0000000600197c82 */ /* 0x000fd60008000000 */
.L_x_31:
[----:B-1----:R-:W-:Y:S01]  /*1a50*/  ULEA UR17, UR25, UR4, 0x3 ;  /* 0x0000000419117291 */ /* 0x002fe2000f8e18ff */
[----:B--2---:R-:W-:Y:S01]  /*1a60*/  @!P5 MOV R3, 0x6000 ;  /* 0x000060000003d802 */ /* 0x004fe20000000f00 */
[----:B--2---:R-:W-:Y:S10]  /*1a70*/  @P0 BRA `(.L_x_27) ;  /* 0x00000000000c0947 */ /* 0x004ff40003800000 */
[----:B------:R-:W-:-:S04]  /*1a80*/  SHF.L.U32 R5, R15, 0x1f, RZ ;  /* 0x0000001f0f057819 */ /* 0x000fc800000006ff */
[----:B------:R-:W2:Y:S02]  /*1a90*/  SYNCS.PHASECHK.TRANS64.TRYWAIT P0, [UR17+0x38], R5 ;  /* 0x00003805ff0075a7 */ /* 0x000ea40008001111 */
[----:B--2---:R-:W-:Y:S05]  /*1aa0*/  @!P0 BRA `(.L_x_28) ;  /* 0x0000009400f88947 */ /* 0x004fea0003800000 */
.L_x_27:
[----:B------:R2:W-:Y:S01]  /*1ab0*/  @!P5 SYNCS.ARRIVE.TRANS64 RZ, [UR17], R3 ;  /* 0x00000003ffffd9a7 */ /* 0x0005e20008000011 */
[----:B------:R-:W-:Y:S04]  /*1ac0*/  BSSY.RECONVERGENT B0, `(.L_x_29) ;  /* 0x0000003000007945 */ /* 0x000fe80003800200 */
[----:B------:R-:W-:Y:S05]  /*1ad0*/  @P4 BRA `(.L_x_30) ;  /* 0x0000000000044947 */ /* 0x000fea0003800000 */
[----:B------:R-:W-:Y:S05]  /*1ae0*/  BPT.TRAP 0x1 ;  /* 0x000000040000795c */ /* 0x000fea0000300000 */
.L_x_30:
[----:B------:R-:W-:Y:S05]  /*1af0*/  BSYNC.RECONVERGENT B0 ;  /* 0x0000000000007941 */ /* 0x000fea0003800200 */
.L_x_29:
        /* <DEDUP_REMOVED lines=10> */
[----:B------:R-:W-:Y:S01]  /*1ba0*/  UIADD3 UR16, UPT, UPT, UR16, 0xc400, URZ ;  /* 0x0000c40010107890 */ /* 0x000fe2000fffe0ff */
[----:B-1----:R-:W-:Y:S01]  /*1bb0*/  SHF.L.U32 R2, R15, 0x1f, RZ ;  /* 0x0000001f0f027819 */ /* 0x002fe200000006ff */
[----:B------:R-:W-:Y:S02]  /*1bc0*/  UIADD3.X UR31, UPT, UPT, URZ, UR23, URZ, UP1, !UPT ;  /* 0x00000017ff1f7290 */ /* 0x000fe40008ffe4ff */
[----:B------:R-:W-:Y:S01]  /*1bd0*/  UIADD3.X UR29, UPT, UPT, URZ, UR23, URZ, UP0, !UPT ;  /* 0x00000017ff1d7290 */ /* 0x000fe200087fe4ff */
[----:B------:R1:W1:Y:S01]  /*1be0*/  SYNCS.PHASECHK.TRANS64.TRYWAIT P0, [UR8+0x38], R2 ;  /* 0x00003802ff0075a7 */ /* 0x0002620008001108 */
[----:B------:R-:W-:Y:S01]  /*1bf0*/  ULEA UR8, UR25, UR4, 0xe ;  /* 0x0000000419087291 */ /* 0x000fe2000f8e70ff */
[----:B------:R-:W-:Y:S01]  /*1c00*/  UMOV UR26, 0x0 ;  /* 0x00000000001a7882 */ /* 0x000fe20000000000 */
[----:B------:R-:W-:-:S02]  /*1c10*/  UMOV UR27, 0x10000000 ;  /* 0x10000000001b7882 */ /* 0x000fc40000000000 */
[----:B------:R-:W-:Y:S01]  /*1c20*/  UIADD3 UR8, UPT, UPT, UR8, 0x1a400, URZ ;  /* 0x0001a40008087890 */ /* 0x000fe2000fffe0ff */
[----:B------:R-:W-:Y:S01]  /*1c30*/  UMOV UR19, UR35 ;  /* 0x0000002300137c82 */ /* 0x000fe20008000000 */
[----:B------:R-:W-:Y:S01]  /*1c40*/  UMOV UR20, UR36 ;  /* 0x0000002400147c82 */ /* 0x000fe20008000000 */
[----:B------:R-:W-:Y:S01]  /*1c50*/  UMOV UR12, UR36 ;  /* 0x00000024000c7c82 */ /* 0x000fe20008000000 */
[----:B------:R-:W-:Y:S01]  /*1c60*/  UMOV UR9, UR17 ;  /* 0x0000001100097c82 */ /* 0x000fe20008000000 */
[----:B------:R-:W-:Y:S01]  /*1c70*/  UMOV UR10, UR18 ;  /* 0x00000012000a7c82 */ /* 0x000fe20008000000 */
[----:B------:R1:W-:Y:S01]  /*1c80*/  UTMALDG.3D [UR16], [UR30], desc[UR26] ;  /* 0x00001a101e0075b4 */ /* 0x0003e20008011000 */
[----:B------:R-:W-:Y:S01]  /*1c90*/  UIADD3 UR24, UPT, UPT, UR24, 0x1, URZ ;  /* 0x0000000118187890 */ /* 0x000fe2000fffe0ff */
[----:B------:R-:W-:-:S03]  /*1ca0*/  UMOV UR25, UR6 ;  /* 0x0000000600197c82 */ /* 0x000fc60008000000 */
[----:B------:R-:W-:Y:S01]  /*1cb0*/  UISETP.NE.AND UP0, UPT, UR24, UR21, UPT ;  /* 0x000000151800728c */ /* 0x000fe2000bf05270 */
[----:B------:R1:W-:Y:S08]  /*1cc0*/  UTMALDG.3D [UR8], [UR28], desc[UR26] ;  /* 0x00001a081c0075b4 */ /* 0x0003f00008011000 */
[----:B------:R-:W-:Y:S05]  /*1cd0*/  BRA.U UP0, `(.L_x_31) ;  /* 0xfffffffd005c7547 */ /* 0x000fea000b83ffff */
.L_x_26:
[----:B-1----:R-:W-:Y:S01]  /*1ce0*/  LEA R2, R14, UR4, 0x3 ;  /* 0x000000040e027c11 */ /* 0x002fe2000f8e18ff */
[----:B------:R-:W-:Y:S01]  /*1cf0*/  NOP ;  /* 0x0000000000007918 */ /* 0x000fe20000000000 */
[----:B--2---:R-:W-:Y:S02]  /*1d00*/  SHF.L.U32 R3, R12, 0x1f, RZ ;  /* 0x0000001f0c037819 */ /* 0x004fe400000006ff */
[----:B------:R-:W-:Y:S02]  /*1d10*/  LEA R4, R14, UR4, 0x4 ;  /* 0x000000040e047c11 */ /* 0x000fe4000f8e20ff */
[----:B------:R-:W1:Y:S02]  /*1d20*/  SYNCS.PHASECHK.TRANS64.TRYWAIT P0, [R2+URZ+0xc0], R3 ;  /* 0x0000c003020075a7 */ /* 0x000e6400080011ff */
[----:B-1----:R-:W-:Y:S05]  /*1d30*/  @!P0 BRA `(.L_x_32) ;  /* 0x00000094006c8947 */ /* 0x002fea0003800000 */
.L_x_129:
[----:B------:R-:W2:Y:S01]  /*1d40*/  LDS.128 R4, [R4+0x130] ;  /* 0x0001300004047984 */ /* 0x000ea20000000c00 */
[----:B---3--:R-:W-:Y:S01]  /*1d50*/  ISETP.GE.AND P0, PT, R72, 0x1, PT ;  /* 0x000000014800780c */ /* 0x008fe20003f06270 */
[----:B-1----:R-:W-:Y:S01]  /*1d60*/  VIADD R2, R2, 0xd0 ;  /* 0x000000d002027836 */ /* 0x002fe20000000000 */
[----:B------:R-:W-:Y:S01]  /*1d70*/  @!PT LDS RZ, [RZ] ;  /* 0x00000000fffff984 */ /* 0x000fe20000000800 */
[----:B------:R-:W-:Y:S01]  /*1d80*/  @!PT LDS RZ, [RZ] ;  /* 0x00000000fffff984 */ /* 0x000fe20000000800 */
[----:B------:R-:W-:Y:S01]  /*1d90*/  @!PT LDS RZ, [RZ] ;  /* 0x00000000fffff984 */ /* 0x000fe20000000800 */
[----:B------:R-:W-:Y:S01]  /*1da0*/  @!PT LDS RZ, [RZ] ;  /* 0x00000000fffff984 */ /* 0x000fe20000000800 */
[----:B------:R1:W-:Y:S06]  /*1db0*/  MEMBAR.ALL.CTA ;  /* 0x0000000000007992 */ /* 0x0003ec0000008000 */
[----:B-1----:R-:W1:Y:S01]  /*1dc0*/  FENCE.VIEW.ASYNC.S ;  /* 0x00000000000073c6 */ /* 0x002e620000000000 */
[----:B------:R-:W-:-:S04]  /*1dd0*/  PRMT R2, RZ, 0x654, R2 ;  /* 0x00000654ff027816 */ /* 0x000fc80000000002 */
[----:B-1----:R1:W-:Y:S01]  /*1de0*/  SYNCS.ARRIVE.TRANS64.RED.A1T0 RZ, [R2+URZ], RZ ;  /* 0x000000ff02ff79a7 */ /* 0x0023e200081004ff */
[----:B--2---:R-:W-:-:S13]  /*1df0*/  LOP3.LUT P2, RZ, R6, 0x1, RZ, 0xc0, !PT ;  /* 0x0000000106ff7812 */ /* 0x004fda000784c0ff */
[----:B------:R-:W-:Y:S01]  /*1e00*/  @P2 SHF.R.U32.HI R3, RZ, 0x10, R5 ;  /* 0x00000010ff032819 */ /* 0x000fe20000011605 */
[----:B------:R-:W-:Y:S01]  /*1e10*/  VOTEU.ANY UP0, P2 ;  /* 0x0000000000ff7886 */ /* 0x000fe20001000100 */
[----:B------:R-:W-:Y:S02]  /*1e20*/  @P2 MOV R13, R4 ;  /* 0x00000004000d2202 */ /* 0x000fe40000000f00 */
[----:B------:R-:W-:Y:S02]  /*1e30*/  @P2 R2UR.BROADCAST UR8, R3 ;  /* 0x00000000030822ca */ /* 0x000fe400008e0000 */
[----:B------:R-:W-:-:S11]  /*1e40*/  @P2 LOP3.LUT R11, R5, 0xffff, RZ, 0xc0, !PT ;  /* 0x0000ffff050b2812 */ /* 0x000fd600078ec0ff */
[----:B------:R-:W-:Y:S01]  /*1e50*/  @UP0 UMOV UR36, UR8 ;  /* 0x0000000800240c82 */ /* 0x000fe20008000000 */
[----:B-1----:R-:W-:Y:S05]  /*1e60*/  @!P0 BRA `(.L_x_33) ;  /* 0x0000000000b88947 */ /* 0x002fea0003800000 */
[----:B------:R-:W4:Y:S01]  /*1e70*/  LDC.64 R4, c[0x0][0xb18] ;  /* 0x0002c600ff047b82 */ /* 0x000f220000000a00 */
[----:B------:R-:W-:-:S07]  /*1e80*/  ISETP.NE.AND P3, PT, R72, 0x1, PT ;  /* 0x000000014800780c */ /* 0x000fce0003f65270 */
[----:B------:R-:W1:Y:S08]  /*1e90*/  LDC.64 R6, c[0x0][0xb10] ;  /* 0x0002c400ff067b82 */ /* 0x000e700000000a00 */
[----:B------:R-:W2:Y:S08]  /*1ea0*/  LDC R16, c[0x0][0xb20] ;  /* 0x0002c800ff107b82 */ /* 0x000eb00000000800 */
[----:B------:R-:W3:Y:S01]  /*1eb0*/  LDC R18, c[0x0][0xb0c] ;  /* 0x0002c300ff127b82 */ /* 0x000ee20000000800 */
[----:B----4-:R-:W-:Y:S01]  /*1ec0*/  IMAD.HI.U32 R17, R0, R5, RZ ;  /* 0x0000000500117227 */ /* 0x010fe200078e00ff */
[----:B------:R-:W-:-:S03]  /*1ed0*/  ISETP.NE.AND P0, PT, R4, 0x1, PT ;  /* 0x000000010400780c */ /* 0x000fc60003f05270 */
[----:B------:R-:W-:-:S03]  /*1ee0*/  IMAD.HI.U32 R5, R11, R5, RZ ;  /* 0x000000050b057227 */ /* 0x000fc600078e00ff */
[----:B------:R-:W4:Y:S01]  /*1ef0*/  LDC.64 R2, c[0x0][0xb28] ;  /* 0x0002ca00ff027b82 */ /* 0x000f220000000a00 */
[----:B-1----:R-:W-:-:S04]  /*1f00*/  IMAD.HI.U32 R20, R9, R6, RZ ;  /* 0x0000000609147227 */ /* 0x002fc800078e00ff */
[----:B------:R-:W-:Y:S01]  /*1f10*/  IMAD.HI.U32 R22, R13, R6, RZ ;  /* 0x000000060d167227 */ /* 0x000fe200078e00ff */
[----:B------:R-:W-:Y:S02]  /*1f20*/  SHF.R.U32.HI R20, RZ, R7, R20 ;  /* 0x00000007ff147219 */ /* 0x000fe40000011614 */
[-C--:B--2---:R-:W-:Y:S02]  /*1f30*/  SHF.R.U32.HI R17, RZ, R16.reuse, R17 ;  /* 0x00000010ff117219 */ /* 0x084fe40000011611 */
[----:B------:R-:W-:Y:S02]  /*1f40*/  SHF.R.U32.HI R16, RZ, R16, R5 ;  /* 0x00000010ff107219 */ /* 0x000fe40000011605 */
[----:B------:R-:W-:Y:S02]  /*1f50*/  SEL R17, R0, R17, !P0 ;  /* 0x0000001100117207 */ /* 0x000fe40004000000 */
[----:B------:R-:W-:Y:S02]  /*1f60*/  SHF.R.U32.HI R22, RZ, R7, R22 ;  /* 0x00000007ff167219 */ /* 0x000fe40000011616 */
[----:B---3--:R-:W-:-:S02]  /*1f70*/  ISETP.NE.AND P1, PT, R18, 0x1, PT ;  /* 0x000000011200780c */ /* 0x008fc40003f25270 */
[----:B------:R-:W-:Y:S02]  /*1f80*/  SEL R5, R11, R16, !P0 ;  /* 0x000000100b057207 */ /* 0x000fe40004000000 */
[----:B------:R-:W-:Y:S02]  /*1f90*/  SEL R19, R9, R20, !P1 ;  /* 0x0000001409137207 */ /* 0x000fe40004800000 */
[----:B------:R-:W-:Y:S01]  /*1fa0*/  SEL R7, R13, R22, !P1 ;  /* 0x000000160d077207 */ /* 0x000fe20004800000 */
[----:B----4-:R-:W-:-:S04]  /*1fb0*/  IMAD.HI.U32 R20, R17, R2, RZ ;  /* 0x0000000211147227 */ /* 0x010fc800078e00ff */
[----:B------:R-:W-:Y:S01]  /*1fc0*/  IMAD.HI.U32 R6, R19, R2, RZ ;  /* 0x0000000213067227 */ /* 0x000fe200078e00ff */
[----:B------:R-:W-:-:S04]  /*1fd0*/  @P3 SHF.R.U32.HI R17, RZ, R3, R20 ;  /* 0x00000003ff113219 */ /* 0x000fc80000011614 */
        /* <DEDUP_REMOVED lines=8> */
[----:B------:R-:W-:-:S04]  /*2060*/  @!P0 IMAD.HI.U32 R16, R7, R2, RZ ;  /* 0x0000000207108227 */ /* 0x000fc800078e00ff */
[----:B------:R-:W-:Y:S01]  /*2070*/  IMAD.MOV R2, RZ, RZ, -R6 ;  /* 0x000000ffff027224 */ /* 0x000fe200078e0a06 */
[----:B------:R-:W-:-:S03]  /*2080*/  @!P0 SHF.R.U32.HI R16, RZ, R3, R16 ;  /* 0x00000003ff108219 */ /* 0x000fc60000011610 */
[----:B------:R-:W-:Y:S01]  /*2090*/  IMAD R2, R72, R2, R5 ;  /* 0x0000000248027224 */ /* 0x000fe200078e0205 */
[----:B------:R-:W-:Y:S02]  /*20a0*/  @!P0 SEL R3, R7, R16, !P3 ;  /* 0x0000001007038207 */ /* 0x000fe40005800000 */
[----:B------:R-:W-:-:S03]  /*20b0*/  IADD3 R16, PT, PT, -R5, RZ, RZ ;  /* 0x000000ff05107210 */ /* 0x000fc60007ffe1ff */
[--C-:B------:R-:W-:Y:S02]  /*20c0*/  @!P0 IMAD.IADD R6, R6, 0x1, -R3.reuse ;  /* 0x0000000106068824 */ /* 0x100fe400078e0a03 */
[----:B------:R-:W-:Y:S01]  /*20d0*/  @!P0 IMAD R3, R2, R19, R3 ;  /* 0x0000001302038224 */ /* 0x000fe200078e0203 */
[----:B------:R-:W-:Y:S01]  /*20e0*/  IADD3 R2, PT, PT, -R7, RZ, RZ ;  /* 0x000000ff07027210 */ /* 0x000fe20007ffe1ff */
[----:B------:R-:W-:Y:S02]  /*20f0*/  @!P0 IMAD R5, R72, R6, R7 ;  /* 0x0000000648058224 */ /* 0x000fe400078e0207 */
[----:B------:R-:W-:Y:S02]  /*2100*/  IMAD R11, R4, R16, R11 ;  /* 0x00000010040b7224 */ /* 0x000fe400078e020b */
[----:B------:R-:W-:Y:S02]  /*2110*/  @!P0 IMAD.MOV.U32 R7, RZ, RZ, R3 ;  /* 0x000000ffff078224 */ /* 0x000fe400078e0003 */
[----:B------:R-:W-:-:S02]  /*2120*/  IMAD R2, R18, R2, R13 ;  /* 0x0000000212027224 */ /* 0x000fc400078e020d */
[----:B------:R-:W-:Y:S02]  /*2130*/  IMAD R11, R5, R4, R11 ;  /* 0x00000004050b7224 */ /* 0x000fe400078e020b */
[----:B------:R-:W-:Y:S02]  /*2140*/  IMAD R13, R7, R18, R2 ;  /* 0x00000012070d7224 */ /* 0x000fe400078e0202 */
.L_x_33:
[----:B------:R-:W1:Y:S02]  /*2150*/  LDCU UR8, c[0x0][0xb30] ;  /* 0x00016600ff0877ac */ /* 0x000e640008000800 */
[----:B-1----:R-:W-:-:S09]  /*2160*/  UISETP.NE.AND UP0, UPT, UR8, 0x1, UPT ;  /* 0x000000010800788c */ /* 0x002fd2000bf05270 */
[----:B------:R-:W-:Y:S05]  /*2170*/  BRA.U UP0, `(.L_x_34) ;  /* 0x0000000100407547 */ /* 0x000fea000b800000 */
[----:B------:R-:W1:Y:S08]  /*2180*/  LDC.64 R4, c[0x0][0xb10] ;  /* 0x0002c400ff047b82 */ /* 0x000e700000000a00 */
[----:B------:R-:W2:Y:S08]  /*2190*/  LDC.64 R2, c[0x0][0xb18] ;  /* 0x0002c600ff027b82 */ /* 0x000eb00000000a00 */
[----:B------:R-:W3:Y:S08]  /*21a0*/  LDC R6, c[0x0][0xb20] ;  /* 0x0002c800ff067b82 */ /* 0x000ef00000000800 */
[----:B------:R-:W4:Y:S01]  /*21b0*/  LDC R16, c[0x0][0xb0c] ;  /* 0x0002c300ff107b82 */ /* 0x000f220000000800 */
[----:B-1----:R-:W-:-:S05]  /*21c0*/  IMAD.HI.U32 R4, R13, R4, RZ ;  /* 0x000000040d047227 */ /* 0x002fca00078e00ff */
[----:B------:R-:W-:Y:S01]  /*21d0*/  SHF.R.U32.HI R4, RZ, R5, R4 ;  /* 0x00000005ff047219 */ /* 0x000fe20000011604 */
[----:B--2---:R-:W-:Y:S01]  /*21e0*/  IMAD.HI.U32 R3, R11, R3, RZ ;  /* 0x000000030b037227 */ /* 0x004fe200078e00ff */
[----:B------:R-:W-:-:S04]  /*21f0*/  ISETP.NE.AND P0, PT, R2, 0x1, PT ;  /* 0x000000010200780c */ /* 0x000fc80003f05270 */
[----:B---3--:R-:W-:-:S04]  /*2200*/  SHF.R.U32.HI R6, RZ, R6, R3 ;  /* 0x00000006ff067219 */ /* 0x008fc80000011603 */
[----:B------:R-:W-:Y:S02]  /*2210*/  SEL R3, R11, R6, !P0 ;  /* 0x000000060b037207 */ /* 0x000fe40004000000 */
[----:B----4-:R-:W-:-:S04]  /*2220*/  ISETP.NE.AND P1, PT, R16, 0x1, PT ;  /* 0x000000011000780c */ /* 0x010fc80003f25270 */
[----:B------:R-:W-:-:S05]  /*2230*/  SEL R4, R13, R4, !P1 ;  /* 0x000000040d047207 */ /* 0x000fca0004800000 */
[----:B------:R-:W-:Y:S02]  /*2240*/  IMAD.IADD R5, R3, 0x1, -R4 ;  /* 0x0000000103057824 */ /* 0x000fe400078e0a04 */
[----:B------:R-:W-:Y:S02]  /*2250*/  IMAD.IADD R3, R4, 0x1, -R3 ;  /* 0x0000000104037824 */ /* 0x000fe400078e0a03 */
[----:B------:R-:W-:Y:S02]  /*2260*/  IMAD R13, R5, R16, R13 ;  /* 0x00000010050d7224 */ /* 0x000fe400078e020d */
[----:B------:R-:W-:-:S07]  /*2270*/  IMAD R11, R3, R2, R11 ;  /* 0x00000002030b7224 */ /* 0x000fce00078e020b */
.L_x_34:
[----:B------:R-:W-:Y:S01]  /*2280*/  VIADD R14, R14, 0x1 ;  /* 0x000000010e0e7836 */ /* 0x000fe20000000000 */
[----:B------:R-:W-:Y:S01]  /*2290*/  PLOP3.LUT P1, PT, PT, PT, PT, 0x80, 0x8 ;  /* 0x000000000008781c */ /* 0x000fe20003f2f070 */
[----:B------:R-:W-:Y:S02]  /*22a0*/  IMAD.IADD R21, R13, 0x1, R152 ;  /* 0x000000010d157824 */ /* 0x000fe400078e0298 */
[----:B------:R-:W-:Y:S01]  /*22b0*/  IMAD.IADD R20, R11, 0x1, R150 ;  /* 0x000000010b147824 */ /* 0x000fe200078e0296 */
[----:B------:R-:W-:-:S04]  /*22c0*/  ISETP.NE.AND P0, PT, R14, 0x2, PT ;  /* 0x000000020e00780c */ /* 0x000fc80003f05270 */
[----:B------:R-:W-:Y:S02]  /*22d0*/  SEL R3, RZ, 0x1, P0 ;  /* 0x00000001ff037807 */ /* 0x000fe40000000000 */
[----:B------:R-:W-:Y:S02]  /*22e0*/  SEL R14, R14, RZ, P0 ;  /* 0x000000ff0e0e7207 */ /* 0x000fe40000000000 */
[----:B------:R-:W-:Y:S01]  /*22f0*/  LOP3.LUT R12, R12, R3, RZ, 0x3c, !PT ;  /* 0x000000030c0c7212 */ /* 0x000fe200078e3cff */
[----:B------:R-:W-:Y:S06]  /*2300*/  @P2 BRA `(.L_x_35) ;  /* 0xfffffff000982947 */ /* 0x000fec000383ffff */
[----:B------:R-:W-:Y:S01]  /*2310*/  UIADD3 UR4, UPT, UPT, UR4, 0x38, URZ ;  /* 0x0000003804047890 */ /* 0x000fe2000fffe0ff */
[----:B------:R-:W-:-:S03]  /*2320*/  SHF.L.U32 R3, R15, 0x1f, RZ ;  /* 0x0000001f0f037819 */ /* 0x000fc600000006ff */
[----:B------:R-:W-:-:S09]  /*2330*/  ULEA UR5, UR6, UR4, 0x3 ;  /* 0x0000000406057291 */ /* 0x000fd2000f8e18ff */
[----:B------:R-:W1:Y:S02]  /*2340*/  SYNCS.PHASECHK.TRANS64.TRYWAIT P0, [UR5], R3 ;  /* 0x00000003ff0075a7 */ /* 0x000e640008001105 */
[----:B-1----:R-:W-:Y:S05]  /*2350*/  @!P0 BRA `(.L_x_36) ;  /* 0x0000008c00f88947 */ /* 0x002fea0003800000 */
.L_x_131:
[----:B------:R-:W-:-:S04]  /*2360*/  UIADD3 UR6, UPT, UPT, UR6, 0x1, URZ ;  /* 0x0000000106067890 */ /* 0x000fc8000fffe0ff */
[----:B------:R-:W-:-:S04]  /*2370*/  UISETP.NE.AND UP0, UPT, UR6, 0x7, UPT ;  /* 0x000000070600788c */ /* 0x000fc8000bf05270 */
[----:B------:R-:W-:Y:S02]  /*2380*/  USEL UR7, URZ, 0x1, UP0 ;  /* 0x00000001ff077887 */ /* 0x000fe40008000000 */
[----:B------:R-:W-:-:S04]  /*2390*/  USEL UR6, UR6, URZ, UP0 ;  /* 0x000000ff06067287 */ /* 0x000fc80008000000 */
[----:B------:R-:W-:Y:S01]  /*23a0*/  ULEA UR5, UR6, UR4, 0x3 ;  /* 0x0000000406057291 */ /* 0x000fe2000f8e18ff */
[----:B------:R-:W-:-:S04]  /*23b0*/  LOP3.LUT R2, R15, UR7, RZ, 0x3c, !PT ;  /* 0x000000070f027c12 */ /* 0x000fc8000f8e3cff */
[----:B-1----:R-:W-:-:S04]  /*23c0*/  SHF.L.U32 R3, R2, 0x1f, RZ ;  /* 0x0000001f02037819 */ /* 0x002fc800000006ff */
[----:B------:R-:W1:Y:S02]  /*23d0*/  SYNCS.PHASECHK.TRANS64.TRYWAIT P0, [UR5], R3 ;  /* 0x00000003ff0075a7 */ /* 0x000e640008001105 */
[----:B-1----:R-:W-:Y:S05]  /*23e0*/  @!P0 BRA `(.L_x_37) ;  /* 0x0000008c00ec8947 */ /* 0x002fea0003800000 */
.L_x_133:
        /* <DEDUP_REMOVED lines=9> */
.L_x_135:
        /* <DEDUP_REMOVED lines=9> */
.L_x_137:
        /* <DEDUP_REMOVED lines=9> */
.L_x_139:
        /* <DEDUP_REMOVED lines=9> */
.L_x_141:
[----:B------:R-:W-:-:S04]  /*2630*/  UIADD3 UR6, UPT, UPT, UR6, 0x1, URZ ;  /* 0x0000000106067890 */ /* 0x000fc8000fffe0ff */
[----:B------:R-:W-:-:S04]  /*2640*/  UISETP.NE.AND UP0, UPT, UR6, 0x7, UPT ;  /* 0x000000070600788c */ /* 0x000fc8000bf05270 */
[----:B------:R-:W-:Y:S02]  /*2650*/  USEL UR5, URZ, 0x1, UP0 ;  /* 0x00000001ff057887 */ /* 0x000fe40008000000 */
[----:B------:R-:W-:-:S04]  /*2660*/  USEL UR6, UR6, URZ, UP0 ;  /* 0x000000ff06067287 */ /* 0x000fc80008000000 */
[----:B------:R-:W-:Y:S01]  /*2670*/  ULEA UR6, UR6, UR4, 0x3 ;  /* 0x0000000406067291 */ /* 0x000fe2000f8e18ff */
[----:B-1----:R-:W-:-:S04]  /*2680*/  LOP3.LUT R3, R2, UR5, RZ, 0x3c, !PT ;  /* 0x0000000502037c12 */ /* 0x002fc8000f8e3cff */
[----:B------:R-:W-:Y:S01]  /*2690*/  SHF.L.U32 R3, R3, 0x1f, RZ ;  /* 0x0000001f03037819 */ /* 0x000fe200000006ff */
[----:B----4-:R-:W-:-:S07]  /*26a0*/  IMAD.U32 R0, RZ, RZ, UR6 ;  /* 0x00000006ff007e24 */ /* 0x010fce000f8e00ff */
.L_x_42:
[----:B-1----:R1:W2:Y:S02]  /*26b0*/  SYNCS.PHASECHK.TRANS64.TRYWAIT P0, [R0+URZ], R3 ;  /* 0x00000003000075a7 */ /* 0x0022a400080011ff */
[----:B--2---:R-:W-:Y:S05]  /*26c0*/  @!P0 NANOSLEEP.SYNCS 0x989680 ;  /* 0x009896800000895d */ /* 0x004fea0003900000 */
[----:B------:R-:W2:Y:S02]  /*26d0*/  @!P0 SYNCS.PHASECHK.TRANS64 P0, [R0+URZ], R3 ;  /* 0x00000003000085a7 */ /* 0x000ea400080010ff */
[----:B--2---:R-:W-:Y:S05]  /*26e0*/  @P0 EXIT ;  /* 0x000000000000094d */ /* 0x004fea0003800000 */
[----:B------:R-:W-:Y:S05]  /*26f0*/  BRA `(.L_x_42) ;  /* 0xfffffffc00ec7947 */ /* 0x000fea000383ffff */
.L_x_17:
[----:B------:R-:W-:-:S04]  /*2700*/  UISETP.NE.AND UP1, UPT, UR37, URZ, UPT ;  /* 0x000000ff2500728c */ /* 0x000fc8000bf25270 */
[----:B------:R-:W-:-:S09]  /*2710*/  UISETP.NE.OR UP1, UPT, UR8, 0x1, UP1 ;  /* 0x000000010800788c */ /* 0x000fd20008f25670 */
[----:B------:R-:W-:Y:S05]  /*2720*/  BRA.U UP1, `(.L_x_43) ;  /* 0x0000000501487547 */ /* 0x000fea000b800000 */
[----:B------:R-:W-:Y:S01]  /*2730*/  ISETP.NE.AND P2, PT, R2, RZ, PT ;  /* 0x000000ff0200720c */ /* 0x000fe20003f45270 */
[----:B------:R-:W-:Y:S01]  /*2740*/  IMAD.MOV.U32 R12, RZ, RZ, 0x1 ;  /* 0x00000001ff0c7424 */ /* 0x000fe200078e00ff */
[----:B------:R-:W-:Y:S02]  /*2750*/  CS2R R10, SRZ ;  /* 0x00000000000a7805 */ /* 0x000fe4000001ff00 */
[----:B------:R-:W-:Y:S01]  /*2760*/  CS2R R8, SRZ ;  /* 0x0000000000087805 */ /* 0x000fe2000001ff00 */
[----:B------:R-:W-:Y:S01]  /*2770*/  UMOV UR4, 0x400 ;  /* 0x0000040000047882 */ /* 0x000fe20000000000 */
[----:B------:R-:W-:Y:S01]  /*2780*/  UMOV UR6, URZ ;  /* 0x000000ff00067c82 */ /* 0x000fe20008000000 */
[----:B------:R-:W-:-:S12]  /*2790*/  ULEA UR37, UR37, UR4, 0x18 ;  /* 0x0000000425257291 */ /* 0x000fd8000f8ec0ff */
.L_x_47:
[----:B------:R-:W-:Y:S02]  /*27a0*/  LEA R0, R8, UR37, 0x3 ;  /* 0x0000002508007c11 */ /* 0x000fe4000f8e18ff */
[----:B------:R-:W-:-:S03]  /*27b0*/  SHF.L.U32 R5, R9, 0x1f, RZ ;  /* 0x0000001f09057819 */ /* 0x000fc600000006ff */
[----:B------:R-:W-:Y:S01]  /*27c0*/  VIADD R4, R0, 0x110 ;  /* 0x0000011000047836 */ /* 0x000fe20000000000 */
[----:B------:R-:W1:Y:S02]  /*27d0*/  SYNCS.PHASECHK.TRANS64.TRYWAIT P0, [R0+URZ+0x100], R5 ;  /* 0x00010005000075a7 */ /* 0x000e6400080011ff */
[----:B-1----:R-:W-:Y:S05]  /*27e0*/  @!P0 BRA `(.L_x_44) ;  /* 0x0000008c00648947 */ /* 0x002fea0003800000 */
.L_x_142:
[----:B------:R-:W-:Y:S01]  /*27f0*/  ULEA UR5, UR6, UR37, 0x3 ;  /* 0x0000002506057291 */ /* 0x000fe2000f8e18ff */
[----:B------:R-:W-:Y:S02]  /*2800*/  PRMT R4, RZ, 0x654, R4 ;  /* 0x00000654ff047816 */ /* 0x000fe40000000004 */
[----:B-1----:R-:W-:Y:S01]  /*2810*/  SHF.L.U32 R5, R12, 0x1f, RZ ;  /* 0x0000001f0c057819 */ /* 0x002fe200000006ff */
[----:B------:R-:W-:Y:S01]  /*2820*/  UIADD3 UR4, UPT, UPT, UR5, 0xc0, URZ ;  /* 0x000000c005047890 */ /* 0x000fe2000fffe0ff */
[----:B------:R1:W-:Y:S05]  /*2830*/  SYNCS.ARRIVE.TRANS64.RED.A1T0 RZ, [R4+URZ], RZ ;  /* 0x000000ff04ff79a7 */ /* 0x0003ea00081004ff */
[----:B------:R-:W-:Y:S01]  /*2840*/  IMAD.U32 R7, RZ, RZ, UR4 ;  /* 0x00000004ff077e24 */ /* 0x000fe2000f8e00ff */
[----:B------:R-:W2:Y:S04]  /*2850*/  SYNCS.PHASECHK.TRANS64.TRYWAIT P0, [UR5+0xd0], R5 ;  /* 0x0000d005ff0075a7 */ /* 0x000ea80008001105 */
[----:B------:R-:W-:Y:S01]  /*2860*/  PRMT R6, R2, 0x654, R7 ;  /* 0x0000065402067816 */ /* 0x000fe20000000007 */
[----:B-1----:R-:W-:Y:S01]  /*2870*/  @!P2 IMAD.MOV.U32 R4, RZ, RZ, 0x10 ;  /* 0x00000010ff04a424 */ /* 0x002fe200078e00ff */
[----:B--2---:R-:W-:Y:S06]  /*2880*/  @!P0 BRA `(.L_x_45) ;  /* 0x0000008c00508947 */ /* 0x004fec0003800000 */
.L_x_144:
[----:B------:R-:W-:Y:S01]  /*2890*/  ULEA UR4, UR6, UR37, 0x4 ;  /* 0x0000002506047291 */ /* 0x000fe2000f8e20ff */
[----:B------:R-:W-:Y:S01]  /*28a0*/  SEL R3, R6, R3, !P2 ;  /* 0x0000000306037207 */ /* 0x000fe20005000000 */
[----:B------:R-:W-:Y:S01]  /*28b0*/  UIADD3 UR5, UPT, UPT, UR5, 0xc0, URZ ;  /* 0x000000c005057890 */ /* 0x000fe2000fffe0ff */
[----:B-1----:R-:W-:Y:S01]  /*28c0*/  LEA R0, R11, UR37, 0x3 ;  /* 0x000000250b007c11 */ /* 0x002fe2000f8e18ff */
[----:B------:R-:W-:Y:S01]  /*28d0*/  UIADD3 UR4, UPT, UPT, UR4, 0x130, URZ ;  /* 0x0000013004047890 */ /* 0x000fe2000fffe0ff */
[----:B------:R-:W-:Y:S01]  /*28e0*/  SHF.L.U32 R5, R10, 0x1f, RZ ;  /* 0x0000001f0a057819 */ /* 0x000fe200000006ff */
[----:B------:R1:W-:Y:S01]  /*28f0*/  @!P2 SYNCS.ARRIVE.TRANS64.RED RZ, [R3+URZ], R4 ;  /* 0x0000000403ffa9a7 */ /* 0x0003e200080004ff */
[----:B------:R-:W-:Y:S01]  /*2900*/  UIADD3 UR6, UPT, UPT, UR6, 0x1, URZ ;  /* 0x0000000106067890 */ /* 0x000fe2000fffe0ff */
[----:B------:R-:W-:-:S03]  /*2910*/  VIADD R8, R8, 0x1 ;  /* 0x0000000108087836 */ /* 0x000fc60000000000 */
[----:B------:R-:W-:Y:S02]  /*2920*/  UISETP.NE.AND UP0, UPT, UR6, 0x2, UPT ;  /* 0x000000020600788c */ /* 0x000fe4000bf05270 */
[----:B------:R-:W-:Y:S06]  /*2930*/  UGETNEXTWORKID.BROADCAST [UR4], [UR5] ;  /* 0x00000000040073ca */ /* 0x000fec0008000100 */
[----:B------:R-:W-:Y:S01]  /*2940*/  USEL UR4, URZ, 0x1, UP0 ;  /* 0x00000001ff047887 */ /* 0x000fe20008000000 */
[----:B------:R-:W-:Y:S01]  /*2950*/  ISETP.NE.AND P0, PT, R8, 0x2, PT ;  /* 0x000000020800780c */ /* 0x000fe20003f05270 */
[----:B------:R-:W-:Y:S01]  /*2960*/  USEL UR6, UR6, URZ, UP0 ;  /* 0x000000ff06067287 */ /* 0x000fe20008000000 */
[----:B------:R-:W2:Y:S03]  /*2970*/  SYNCS.PHASECHK.TRANS64.TRYWAIT P1, [R0+URZ+0xc0], R5 ;  /* 0x0000c005000075a7 */ /* 0x000ea600080211ff */
[----:B------:R-:W-:Y:S01]  /*2980*/  LOP3.LUT R12, R12, UR4, RZ, 0x3c, !PT ;  /* 0x000000040c0c7c12 */ /* 0x000fe2000f8e3cff */
[----:B-12---:R-:W-:Y:S07]  /*2990*/  @!P1 BRA `(.L_x_46) ;  /* 0x0000008c00249947 */ /* 0x006fee0003800000 */
.L_x_145:
[C---:B------:R-:W-:Y:S01]  /*29a0*/  LEA R4, R11.reuse, UR37, 0x4 ;  /* 0x000000250b047c11 */ /* 0x040fe2000f8e20ff */
[----:B-1----:R-:W-:Y:S01]  /*29b0*/  VIADD R0, R0, 0xd0 ;  /* 0x000000d000007836 */ /* 0x002fe20000000000 */
[----:B------:R-:W-:Y:S01]  /*29c0*/  SEL R8, R8, RZ, P0 ;  /* 0x000000ff08087207 */ /* 0x000fe20000000000 */
[----:B------:R-:W-:-:S03]  /*29d0*/  VIADD R11, R11, 0x1 ;  /* 0x000000010b0b7836 */ /* 0x000fc60000000000 */
[----:B------:R-:W1:Y:S01]  /*29e0*/  LDS.128 R4, [R4+0x130] ;  /* 0x0001300004047984 */ /* 0x000e620000000c00 */
[----:B------:R-:W-:Y:S02]  /*29f0*/  PRMT R0, RZ, 0x654, R0 ;  /* 0x00000654ff007816 */ /* 0x000fe40000000000 */
[C---:B------:R-:W-:Y:S01]  /*2a00*/  ISETP.NE.AND P1, PT, R11.reuse, 0x2, PT ;  /* 0x000000020b00780c */ /* 0x040fe20003f25270 */
[----:B------:R-:W-:Y:S01]  /*2a10*/  @!PT LDS RZ, [RZ] ;  /* 0x00000000fffff984 */ /* 0x000fe20000000800 */
[----:B------:R-:W-:Y:S01]  /*2a20*/  @!PT LDS RZ, [RZ] ;  /* 0x00000000fffff984 */ /* 0x000fe20000000800 */
[----:B------:R-:W-:Y:S01]  /*2a30*/  @!PT LDS RZ, [RZ] ;  /* 0x00000000fffff984 */ /* 0x000fe20000000800 */
[----:B------:R-:W-:Y:S01]  /*2a40*/  @!PT LDS RZ, [RZ] ;  /* 0x00000000fffff984 */ /* 0x000fe20000000800 */
[----:B------:R2:W-:Y:S06]  /*2a50*/  MEMBAR.ALL.CTA ;  /* 0x0000000000007992 */ /* 0x0005ec0000008000 */
[----:B--2---:R-:W2:Y:S01]  /*2a60*/  FENCE.VIEW.ASYNC.S ;  /* 0x00000000000073c6 */ /* 0x004ea20000000000 */
[----:B------:R-:W-:Y:S01]  /*2a70*/  SEL R11, R11, RZ, P1 ;  /* 0x000000ff0b0b7207 */ /* 0x000fe20000800000 */
[----:B--2---:R2:W-:Y:S01]  /*2a80*/  SYNCS.ARRIVE.TRANS64.RED.A1T0 RZ, [R0+URZ], RZ ;  /* 0x000000ff00ff79a7 */ /* 0x0045e200081004ff */
[----:B-1----:R-:W-:-:S02]  /*2a90*/  LOP3.LUT P3, RZ, R6, 0x1, RZ, 0xc0, !PT ;  /* 0x0000000106ff7812 */ /* 0x002fc4000786c0ff */
[----:B------:R-:W-:-:S04]  /*2aa0*/  SEL R5, RZ, 0x1, P1 ;  /* 0x00000001ff057807 */ /* 0x000fc80000800000 */
[----:B------:R-:W-:Y:S02]  /*2ab0*/  LOP3.LUT R10, R10, R5, RZ, 0x3c, !PT ;  /* 0x000000050a0a7212 */ /* 0x000fe400078e3cff */
[----:B--2---:R-:W-:-:S04]  /*2ac0*/  SEL R0, RZ, 0x1, P0 ;  /* 0x00000001ff007807 */ /* 0x004fc80000000000 */
[----:B------:R-:W-:Y:S01]  /*2ad0*/  LOP3.LUT R9, R9, R0, RZ, 0x3c, !PT ;  /* 0x0000000009097212 */ /* 0x000fe200078e3cff */
[----:B------:R-:W-:Y:S06]  /*2ae0*/  @P3 BRA `(.L_x_47) ;  /* 0xfffffffc002c3947 */ /* 0x000fec000383ffff */
[----:B------:R-:W-:Y:S01]  /*2af0*/  ULEA UR5, UR6, UR37, 0x3 ;  /* 0x0000002506057291 */ /* 0x000fe2000f8e18ff */
[----:B------:R-:W-:-:S08]  /*2b00*/  SHF.L.U32 R3, R12, 0x1f, RZ ;  /* 0x0000001f0c037819 */ /* 0x000fd000000006ff */
[----:B------:R-:W1:Y:S02]  /*2b10*/  SYNCS.PHASECHK.TRANS64 P0, [UR5+0xd0], R3 ;  /* 0x0000d003ff0075a7 */ /* 0x000e640008001005 */
[----:B-1----:R-:W-:Y:S05]  /*2b20*/  @P0 BRA `(.L_x_48) ;  /* 0x0000000000080947 */ /* 0x002fea0003800000 */
[----:B------:R-:W1:Y:S02]  /*2b30*/  SYNCS.PHASECHK.TRANS64.TRYWAIT P0, [UR5+0xd0], R3 ;  /* 0x0000d003ff0075a7 */ /* 0x000e640008001105 */
[----:B-1----:R-:W-:Y:S05]  /*2b40*/  @!P0 BRA `(.L_x_49) ;  /* 0x0000008800cc8947 */ /* 0x002fea0003800000 */
.L_x_48:
[----:B------:R-:W-:-:S04]  /*2b50*/  UIADD3 UR4, UPT, UPT, UR6, 0x1, URZ ;  /* 0x0000000106047890 */ /* 0x000fc8000fffe0ff */
[----:B------:R-:W-:-:S04]  /*2b60*/  UISETP.NE.AND UP0, UPT, UR4, 0x2, UPT ;  /* 0x000000020400788c */ /* 0x000fc8000bf05270 */
[----:B------:R-:W-:Y:S02]  /*2b70*/  USEL UR7, URZ, 0x1, UP0 ;  /* 0x00000001ff077887 */ /* 0x000fe40008000000 */
[----:B------:R-:W-:-:S04]  /*2b80*/  USEL UR4, UR4, URZ, UP0 ;  /* 0x000000ff04047287 */ /* 0x000fc80008000000 */
[----:B------:R-:W-:Y:S01]  /*2b90*/  ULEA UR4, UR4, UR37, 0x3 ;  /* 0x0000002504047291 */ /* 0x000fe2000f8e18ff */
[----:B-1----:R-:W-:-:S04]  /*2ba0*/  LOP3.LUT R3, R12, UR7, RZ, 0x3c, !PT ;  /* 0x000000070c037c12 */ /* 0x002fc8000f8e3cff */
[----:B------:R-:W-:-:S04]  /*2bb0*/  SHF.L.U32 R0, R3, 0x1f, RZ ;  /* 0x0000001f03007819 */ /* 0x000fc800000006ff */
[----:B------:R-:W1:Y:S02]  /*2bc0*/  SYNCS.PHASECHK.TRANS64 P0, [UR4+0xd0], R0 ;  /* 0x0000d000ff0075a7 */ /* 0x000e640008001004 */
[----:B-1----:R-:W-:Y:S05]  /*2bd0*/  @P0 EXIT ;  /* 0x000000000000094d */ /* 0x002fea0003800000 */
[----:B------:R-:W-:Y:S02]  /*2be0*/  SHF.L.U32 R3, R3, 0x1f, RZ ;  /* 0x0000001f03037819 */ /* 0x000fe400000006ff */
[----:B------:R-:W-:-:S07]  /*2bf0*/  MOV R0, UR4 ;  /* 0x0000000400007c02 */ /* 0x000fce0008000f00 */
.L_x_50:
[----:B-1----:R1:W2:Y:S02]  /*2c00*/  SYNCS.PHASECHK.TRANS64.TRYWAIT P0, [R0+URZ+0xd0], R3 ;  /* 0x0000d003000075a7 */ /* 0x0022a400080011ff */
[----:B--2---:R-:W-:Y:S05]  /*2c10*/  @!P0 NANOSLEEP.SYNCS 0x989680 ;  /* 0x009896800000895d */ /* 0x004fea0003900000 */
[----:B------:R-:W2:Y:S02]  /*2c20*/  @!P0 SYNCS.PHASECHK.TRANS64 P0, [R0+URZ+0xd0], R3 ;  /* 0x0000d003000085a7 */ /* 0x000ea400080010ff */
[----:B--2---:R-:W-:Y:S05]  /*2c30*/  @P0 EXIT ;  /* 0x000000000000094d */ /* 0x004fea0003800000 */
[----:B------:R-:W-:Y:S05]  /*2c40*/  BRA `(.L_x_50) ;  /* 0xfffffffc00ec7947 */ /* 0x000fea000383ffff */
.L_x_43:
[----:B------:R-:W-:-:S09]  /*2c50*/  UISETP.NE.AND UP1, UPT, UR8, URZ, UPT ;  /* 0x000000ff0800728c */ /* 0x000fd2000bf25270 */
[----:B------:R-:W-:Y:S05]  /*2c60*/  BRA.U UP1, `(.L_x_51) ;  /* 0x0000000d01347547 */ /* 0x000fea000b800000 */
[----:B------:R-:W-:Y:S01]  /*2c70*/  UMOV UR4, 0x40 ;  /* 0x0000004000047882 */ /* 0x000fe20000000000 */
[----:B------:R-:W-:Y:S01]  /*2c80*/  NOP ;  /* 0x0000000000007918 */ /* 0x000fe20000000000 */
[----:B------:R-:W-:Y:S01]  /*2c90*/  ULEA UR4, UR37, UR4, 0x18 ;  /* 0x0000000425047291 */ /* 0x000fe2000f8ec0ff */
[----:B------:R-:W-:Y:S02]  /*2ca0*/  UMOV UR5, 0x400 ;  /* 0x0000040000057882 */ /* 0x000fe40000000000 */
[----:B------:R-:W-:-:S06]  /*2cb0*/  ULEA UR37, UR37, UR5, 0x18 ;  /* 0x0000000525257291 */ /* 0x000fcc000f8ec0ff */
[----:B------:R-:W1:Y:S02]  /*2cc0*/  LDS.U8 R0, [UR4+0x1c] ;  /* 0x00001c04ff007984 */ /* 0x000e640008000000 */
[----:B-1----:R-:W-:-:S13]  /*2cd0*/  ISETP.NE.AND P0, PT, R0, RZ, PT ;  /* 0x000000ff0000720c */ /* 0x002fda0003f05270 */
[----:B------:R-:W-:Y:S05]  /*2ce0*/  @P0 BRA `(.L_x_52) ;  /* 0x0000000000580947 */ /* 0x000fea0003800000 */
[----:B------:R-:W-:-:S13]  /*2cf0*/  ELECT P0, URZ, PT ;  /* 0x0000000000ff782f */ /* 0x000fda0003800000 */
[----:B------:R-:W-:Y:S05]  /*2d00*/  @!P0 BRA `(.L_x_53) ;  /* 0x0000000000608947 */ /* 0x000fea0003800000 */
[----:B------:R-:W-:Y:S01]  /*2d10*/  UMOV UR5, 0x10 ;  /* 0x0000001000057882 */ /* 0x000fe20000000000 */
[----:B------:R-:W-:Y:S01]  /*2d20*/  HFMA2 R0, -RZ, RZ, 0, 5.9604644775390625e-08 ;  /* 0x00000001ff007431 */ /* 0x000fe200000001ff */
[----:B------:R-:W-:-:S03]  /*2d30*/  MOV R2, 0xffff ;  /* 0x0000ffff00027802 */ /* 0x000fc60000000f00 */
[----:B------:R-:W-:Y:S04]  /*2d40*/  DEPBAR.LE SB1, 0x36 ;  /* 0x00009d800000791a */ /* 0x000fe80000000000 */
[----:B------:R-:W1:Y:S02]  /*2d50*/  UTCATOMSWS.FIND_AND_SET.ALIGN UP0, UR5, UR5 ;  /* 0x00000005000575e3 */ /* 0x000e640008000800 */
[----:B-1----:R-:W-:Y:S01]  /*2d60*/  MOV R3, UR5 ;  /* 0x0000000500037c02 */ /* 0x002fe20008000f00 */
[----:B------:R-:W-:Y:S06]  /*2d70*/  BRA.U UP0, `(.L_x_54) ;  /* 0x0000000100187547 */ /* 0x000fec000b800000 */
.L_x_55:
[----:B------:R-:W-:Y:S05]  /*2d80*/  NANOSLEEP 0x64 ;  /* 0x000000640000795d */ /* 0x000fea0003800000 */
[----:B------:R-:W-:-:S05]  /*2d90*/  UMOV UR5, 0x10 ;  /* 0x0000001000057882 */ /* 0x000fca0000000000 */
[----:B------:R-:W-:Y:S04]  /*2da0*/  DEPBAR.LE SB1, 0x36 ;  /* 0x00009d800000791a */ /* 0x000fe80000000000 */
[----:B------:R-:W1:Y:S02]  /*2db0*/  UTCATOMSWS.FIND_AND_SET.ALIGN UP0, UR5, UR5 ;  /* 0x00000005000575e3 */ /* 0x000e640008000800 */
[----:B-1----:R-:W-:Y:S01]  /*2dc0*/  MOV R3, UR5 ;  /* 0x0000000500037c02 */ /* 0x002fe20008000f00 */
[----:B------:R-:W-:Y:S05]  /*2dd0*/  BRA.U !UP0, `(.L_x_55) ;  /* 0xfffffffd08e87547 */ /* 0x000fea000b83ffff */
.L_x_54:
[-C--:B------:R-:W-:Y:S02]  /*2de0*/  SHF.L.U32 R2, R2, R3.reuse, RZ ;  /* 0x0000000302027219 */ /* 0x080fe400000006ff */
[----:B------:R-:W-:Y:S01]  /*2df0*/  SHF.L.U32 R0, R0, R3, RZ ;  /* 0x0000000300007219 */ /* 0x000fe200000006ff */
[----:B------:R-:W-:Y:S02]  /*2e00*/  IMAD.SHL.U32 R3, R3, 0x20, RZ ;  /* 0x0000002003037824 */ /* 0x000fe400078e00ff */
[----:B------:R1:W-:Y:S04]  /*2e10*/  ATOMS.OR RZ, [UR4+0x14], R2 ;  /* 0x00001402ffff798c */ /* 0x0003e8000b000004 */
[----:B------:R1:W-:Y:S04]  /*2e20*/  ATOMS.OR RZ, [UR4+0x18], R0 ;  /* 0x00001800ffff798c */ /* 0x0003e8000b000004 */
[----:B------:R1:W-:Y:S01]  /*2e30*/  STS [UR37+0x150], R3 ;  /* 0x00015003ff007988 */ /* 0x0003e20008000825 */
[----:B------:R-:W-:Y:S05]  /*2e40*/  BRA `(.L_x_53) ;  /* 0x0000000000107947 */ /* 0x000fea0003800000 */
.L_x_52:
[----:B------:R-:W-:Y:S02]  /*2e50*/  MOV R0, 0xffffffff ;  /* 0xffffffff00007802 */ /* 0x000fe40000000f00 */
[----:B------:R-:W-:-:S03]  /*2e60*/  MOV R2, 0x2e90 ;  /* 0x00002e9000027802 */ /* 0x000fc60000000f00 */
[----:B------:R1:W-:Y:S04]  /*2e70*/  STS [UR37+0x150], R0 ;  /* 0x00015000ff007988 */ /* 0x0003e80008000825 */
[----:B-1-3-5:R-:W-:Y:S05]  /*2e80*/  CALL.REL.NOINC `($__internal_1_$__cuda_sm10x_tcgen05_guardrail_trap_phase_invalid_during_alloc) ;  /* 0x0000008c00e07944 */ /* 0x02afea0003c00000 */
.L_x_53:
[----:B------:R-:W-:Y:S05]  /*2e90*/  WARPSYNC.ALL ;  /* 0x0000000000007948 */ /* 0x000fea0003800000 */
[----:B------:R-:W2:Y:S01]  /*2ea0*/  S2UR UR6, SR_CgaCtaId ;  /* 0x00000000000679c3 */ /* 0x000ea20000008800 */
[----:B------:R-:W-:Y:S01]  /*2eb0*/  UMOV UR4, 0x400 ;  /* 0x0000040000047882 */ /* 0x000fe20000000000 */
[----:B------:R-:W-:-:S06]  /*2ec0*/  NOP ;  /* 0x0000000000007918 */ /* 0x000fcc0000000000 */
[----:B------:R-:W-:Y:S06]  /*2ed0*/  BAR.ARV 0x6, 0xa0 ;  /* 0x0182800000007b1d */ /* 0x000fec0000002000 */
[----:B------:R-:W4:Y:S01]  /*2ee0*/  LDCU UR7, c[0x0][0x38c] ;  /* 0x00007180ff0777ac */ /* 0x000f220008000800 */
[----:B------:R-:W-:Y:S01]  /*2ef0*/  IMAD.MOV.U32 R11, RZ, RZ, 0x1 ;  /* 0x00000001ff0b7424 */ /* 0x000fe200078e00ff */
[----:B------:R-:W-:Y:S01]  /*2f00*/  CS2R R8, SRZ ;  /* 0x0000000000087805 */ /* 0x000fe2000001ff00 */
[----:B------:R-:W-:Y:S01]  /*2f10*/  IMAD.MOV.U32 R10, RZ, RZ, RZ ;  /* 0x000000ffff0a7224 */ /* 0x000fe200078e00ff */
[----:B------:R-:W-:Y:S01]  /*2f20*/  UMOV UR18, URZ ;  /* 0x000000ff00127c82 */ /* 0x000fe20008000000 */
[----:B------:R-:W-:Y:S01]  /*2f30*/  UMOV UR17, URZ ;  /* 0x000000ff00117c82 */ /* 0x000fe20008000000 */
[----:B------:R-:W-:Y:S01]  /*2f40*/  UMOV UR22, 0x0 ;  /* 0x0000000000167882 */ /* 0x000fe20000000000 */
[----:B------:R-:W-:Y:S01]  /*2f50*/  UMOV UR23, 0x84004a0 ;  /* 0x084004a000177882 */ /* 0x000fe20000000000 */
[----:B------:R-:W-:Y:S01]  /*2f60*/  UMOV UR20, 0x0 ;  /* 0x0000000000147882 */ /* 0x000fe20000000000 */
[----:B------:R-:W-:Y:S01]  /*2f70*/  UMOV UR21, 0x84004a0 ;  /* 0x084004a000157882 */ /* 0x000fe20000000000 */
[----:B--2---:R-:W-:Y:S01]  /*2f80*/  ULEA UR6, UR6, UR4, 0x18 ;  /* 0x0000000406067291 */ /* 0x004fe2000f8ec0ff */
[----:B------:R-:W2:Y:S03]  /*2f90*/  LDCU UR4, c[0x0][0x38c] ;  /* 0x00007180ff0477ac */ /* 0x000ea60008000800 */
[----:B------:R-:W-:-:S02]  /*2fa0*/  UIADD3 UR11, UPT, UPT, UR6, 0xc400, URZ ;  /* 0x0000c400060b7890 */ /* 0x000fc4000fffe0ff */
[----:B----4-:R-:W-:-:S03]  /*2fb0*/  UIADD3 UR7, UPT, UPT, UR7, 0x3f, URZ ;  /* 0x0000003f07077890 */ /* 0x010fc6000fffe0ff */
[----:B-1----:R-:W1:Y:S01]  /*2fc0*/  LDS R0, [UR6+0x150] ;  /* 0x00015006ff007984 */ /* 0x002e620008000800 */
[----:B------:R-:W-:Y:S02]  /*2fd0*/  UIADD3 UR12, UPT, UPT, UR6, 0x1a400, URZ ;  /* 0x0001a400060c7890 */ /* 0x000fe4000fffe0ff */
[----:B------:R-:W-:Y:S02]  /*2fe0*/  USHF.R.S32.HI UR5, URZ, 0x1f, UR7 ;  /* 0x0000001fff057899 */ /* 0x000fe40008011407 */
[----:B------:R-:W-:Y:S02]  /*2ff0*/  USHF.R.U32.HI UR11, URZ, 0x4, UR11 ;  /* 0x00000004ff0b7899 */ /* 0x000fe4000801160b */
[----:B------:R-:W-:Y:S02]  /*3000*/  ULEA.HI UR5, UR5, UR7, URZ, 0x6 ;  /* 0x0000000705057291 */ /* 0x000fe4000f8f30ff */
[----:B------:R-:W-:Y:S02]  /*3010*/  USHF.R.U32.HI UR12, URZ, 0x4, UR12 ;  /* 0x00000004ff0c7899 */ /* 0x000fe4000801160c */
[----:B------:R-:W-:-:S02]  /*3020*/  USHF.R.S32.HI UR5, URZ, 0x6, UR5 ;  /* 0x00000006ff057899 */ /* 0x000fc40008011405 */
[----:B------:R-:W-:Y:S02]  /*3030*/  ULOP3.LUT UR11, UR11, 0x3fff, URZ, 0xc0, !UPT ;  /* 0x00003fff0b0b7892 */ /* 0x000fe4000f8ec0ff */
[----:B------:R-:W-:Y:S02]  /*3040*/  UISETP.LT.AND UP0, UPT, UR5, 0x1, UPT ;  /* 0x000000010500788c */ /* 0x000fe4000bf01270 */
[----:B------:R-:W-:Y:S02]  /*3050*/  ULOP3.LUT UR12, UR12, 0x3fff, URZ, 0xc0, !UPT ;  /* 0x00003fff0c0c7892 */ /* 0x000fe4000f8ec0ff */
[----:B------:R-:W-:Y:S02]  /*3060*/  USEL UR10, UR5, 0x1, !UP0 ;  /* 0x00000001050a7887 */ /* 0x000fe4000c000000 */
[----:B------:R-:W-:Y:S02]  /*3070*/  ULOP3.LUT UR11, UR11, 0x10000, URZ, 0xfc, !UPT ;  /* 0x000100000b0b7892 */ /* 0x000fe4000f8efcff */
[----:B------:R-:W-:-:S02]  /*3080*/  ULOP3.LUT UR12, UR12, 0x10000, URZ, 0xfc, !UPT ;  /* 0x000100000c0c7892 */ /* 0x000fc4000f8efcff */
[----:B------:R-:W-:Y:S02]  /*3090*/  UIADD3 UR10, UPT, UPT, -UR10, URZ, URZ ;  /* 0x000000ff0a0a7290 */ /* 0x000fe4000fffe1ff */
[----:B--2---:R-:W-:Y:S01]  /*30a0*/  UISETP.GE.AND UP3, UPT, UR4, 0x1, UPT ;  /* 0x000000010400788c */ /* 0x004fe2000bf66270 */
[----:B-1----:R-:W-:-:S15]  /*30b0*/  R2UR UR19, R0 ;  /* 0x00000000001372ca */ /* 0x002fde00000e0000 */
.L_x_62:
[----:B------:R-:W-:Y:S02]  /*30c0*/  LEA R0, R10, UR6, 0x3 ;  /* 0x000000060a007c11 */ /* 0x000fe4000f8e18ff */
[----:B------:R-:W-:Y:S02]  /*30d0*/  SHF.L.U32 R5, R9, 0x1f, RZ ;  /* 0x0000001f09057819 */ /* 0x000fe400000006ff */
[----:B------:R-:W-:Y:S01]  /*30e0*/  PLOP3.LUT P0, PT, PT, PT, UP3, 0x80, 0x8 ;  /* 0x000000000008781c */ /* 0x000fe20003f0f038 */
[----:B------:R-:W-:Y:S01]  /*30f0*/  VIADD R3, R0, 0xd0 ;  /* 0x000000d000037836 */ /* 0x000fe20000000000 */
[----:B-1----:R-:W1:Y:S02]  /*3100*/  SYNCS.PHASECHK.TRANS64.TRYWAIT P1, [R0+URZ+0xc0], R5 ;  /* 0x0000c005000075a7 */ /* 0x002e6400080211ff */
[----:B-1--4-:R-:W-:Y:S09]  /*3110*/  @!P1 BRA `(.L_x_56) ;  /* 0x0000008400709947 */ /* 0x012ff20003800000 */
.L_x_147:
[----:B------:R-:W-:Y:S01]  /*3120*/  LEA R4, R10, UR6, 0x4 ;  /* 0x000000060a047c11 */ /* 0x000fe2000f8e20ff */
[----:B------:R-:W-:Y:S01]  /*3130*/  @UP3 ULEA UR4, UR17, UR6, 0x3 ;  /* 0x0000000611043291 */ /* 0x000fe2000f8e18ff */
[----:B------:R-:W-:Y:S01]  /*3140*/  PLOP3.LUT P2, PT, PT, PT, PT, 0x80, 0x8 ;  /* 0x000000000008781c */ /* 0x000fe20003f4f070 */
[----:B------:R-:W-:Y:S01]  /*3150*/  ULEA UR8, UR18, UR6, 0x3 ;  /* 0x0000000612087291 */ /* 0x000fe2000f8e18ff */
[----:B------:R-:W-:Y:S01]  /*3160*/  PRMT R3, RZ, 0x654, R3 ;  /* 0x00000654ff037816 */ /* 0x000fe20000000003 */
[----:B------:R-:W-:Y:S01]  /*3170*/  ULEA UR9, UR18, UR19, 0x8 ;  /* 0x0000001312097291 */ /* 0x000fe2000f8e40ff */
[----:B-1----:R-:W1:Y:S01]  /*3180*/  LDS.128 R4, [R4+0x130] ;  /* 0x0001300004047984 */ /* 0x002e620000000c00 */
[----:B------:R-:W-:Y:S02]  /*3190*/  @P0 SHF.L.U32 R2, R8, 0x1f, RZ ;  /* 0x0000001f08020819 */ /* 0x000fe400000006ff */
[----:B------:R-:W-:Y:S01]  /*31a0*/  SHF.L.U32 R0, R11, 0x1f, RZ ;  /* 0x0000001f0b007819 */ /* 0x000fe200000006ff */
[----:B------:R-:W-:Y:S01]  /*31b0*/  @!PT LDS RZ, [RZ] ;  /* 0x00000000fffff984 */ /* 0x000fe20000000800 */
[----:B------:R-:W-:Y:S01]  /*31c0*/  @!PT LDS RZ, [RZ] ;  /* 0x00000000fffff984 */ /* 0x000fe20000000800 */
[----:B------:R-:W-:Y:S01]  /*31d0*/  @!PT LDS RZ, [RZ] ;  /* 0x00000000fffff984 */ /* 0x000fe20000000800 */
[----:B------:R-:W-:Y:S01]  /*31e0*/  @!PT LDS RZ, [RZ] ;  /* 0x00000000fffff984 */ /* 0x000fe20000000800 */
[----:B------:R2:W-:Y:S06]  /*31f0*/  MEMBAR.ALL.CTA ;  /* 0x0000000000007992 */ /* 0x0005ec0000008000 */
[----:B--2---:R-:W2:Y:S02]  /*3200*/  FENCE.VIEW.ASYNC.S ;  /* 0x00000000000073c6 */ /* 0x004ea40000000000 */
[----:B--2---:R2:W-:Y:S01]  /*3210*/  SYNCS.ARRIVE.TRANS64.RED.A1T0 RZ, [R3+URZ], RZ ;  /* 0x000000ff03ff79a7 */ /* 0x0045e200081004ff */
[----:B------:R2:W4:Y:S01]  /*3220*/  @P0 SYNCS.PHASECHK.TRANS64.TRYWAIT P2, [UR4], R2 ;  /* 0x00000002ff0005a7 */ /* 0x0005220008041104 */
[----:B-1----:R-:W-:Y:S01]  /*3230*/  LOP3.LUT P1, RZ, R6, 0x1, RZ, 0xc0, !PT ;  /* 0x0000000106ff7812 */ /* 0x002fe2000782c0ff */
[----:B------:R-:W1:Y:S02]  /*3240*/  SYNCS.PHASECHK.TRANS64.TRYWAIT P0, [UR8+0xf0], R0 ;  /* 0x0000f000ff0075a7 */ /* 0x000e640008001108 */
[----:B-12-4-:R-:W-:Y:S10]  /*3250*/  @!P0 BRA `(.L_x_57) ;  /* 0x0000008400348947 */ /* 0x016ff40003800000 */
.L_x_149:
[----:B------:R-:W-:Y:S01]  /*3260*/  IADD3 R10, PT, PT, R10, 0x1, RZ ;  /* 0x000000010a0a7810 */ /* 0x000fe20007ffe0ff */
[----:B------:R-:W-:Y:S06]  /*3270*/  BRA.U !UP3, `(.L_x_58) ;  /* 0x000000010b987547 */ /* 0x000fec000b800000 */
[----:B------:R-:W-:Y:S01]  /*3280*/  UPLOP3.LUT UP4, UPT, UPT, UPT, UPT, 0x40, 0x4 ;  /* 0x000000000004789c */ /* 0x000fe20003f8e870 */
[----:B------:R-:W-:Y:S01]  /*3290*/  UMOV UR16, UR10 ;  /* 0x0000000a00107c82 */ /* 0x000fe20008000000 */
[----:B------:R-:W-:Y:S01]  /*32a0*/  UMOV UR15, UR5 ;  /* 0x00000005000f7c82 */ /* 0x000fe20008000000 */
[----:B------:R-:W-:-:S08]  /*32b0*/  UMOV UR14, UR17 ;  /* 0x00000011000e7c82 */ /* 0x000fd00008000000 */
.L_x_61:
[----:B------:R-:W-:Y:S02]  /*32c0*/  UIADD3 UR16, UPT, UPT, UR16, 0x1, URZ ;  /* 0x0000000110107890 */ /* 0x000fe4000fffe0ff */
[----:B--2---:R-:W-:Y:S02]  /*32d0*/  ULEA UR7, UR14, UR6, 0x3 ;  /* 0x000000060e077291 */ /* 0x004fe4000f8e18ff */
[----:B------:R-:W-:Y:S01]  /*32e0*/  UISETP.NE.AND UP0, UPT, UR16, URZ, UPT ;  /* 0x000000ff1000728c */ /* 0x000fe2000bf05270 */
[----:B----4-:R-:W-:Y:S10]  /*32f0*/  @P2 BRA `(.L_x_59) ;  /* 0x00000000000c2947 */ /* 0x010ff40003800000 */
[----:B-1----:R-:W-:Y:S04]  /*3300*/  SHF.L.U32 R3, R8, 0x1f, RZ ;  /* 0x0000001f08037819 */ /* 0x002fe800000006ff */
[----:B------:R-:W1:Y:S02]  /*3310*/  SYNCS.PHASECHK.TRANS64.TRYWAIT P0, [UR7], R3 ;  /* 0x00000003ff0075a7 */ /* 0x000e640008001107 */
[----:B-1----:R-:W-:Y:S05]  /*3320*/  @!P0 BRA `(.L_x_60) ;  /* 0x0000008400188947 */ /* 0x002fea0003800000 */
.L_x_59:
[----:B------:R-:W-:Y:S01]  /*3330*/  UISETP.NE.AND UP1, UPT, UR15, 0x1, UPT ;  /* 0x000000010f00788c */ /* 0x000fe2000bf25270 */
[----:B------:R-:W-:Y:S01]  /*3340*/  PLOP3.LUT P2, PT, PT, PT, PT, 0x80, 0x8 ;  /* 0x000000000008781c */ /* 0x000fe20003f4f070 */
[----:B------:R-:W-:Y:S02]  /*3350*/  UIADD3 UR17, UPT, UPT, UR14, 0x1, URZ ;  /* 0x000000010e117890 */ /* 0x000fe4000fffe0ff */
[----:B------:R-:W-:Y:S02]  /*3360*/  ULEA UR24, UR14, UR12, 0xa ;  /* 0x0000000c0e187291 */ /* 0x000fe4000f8e50ff */
[----:B------:R-:W-:Y:S01]  /*3370*/  UISETP.NE.AND UP2, UPT, UR17, 0x7, UPT ;  /* 0x000000071100788c */ /* 0x000fe2000bf45270 */
[----:B------:R-:W-:Y:S01]  /*3380*/  PLOP3.LUT P0, PT, PT, PT, UP1, 0x80, 0x8 ;  /* 0x000000000008781c */ /* 0x000fe20003f0f018 */
[----:B------:R-:W-:Y:S02]  /*3390*/  ULEA UR26, UR14, UR11, 0x9 ;  /* 0x0000000b0e1a7291 */ /* 0x000fe4000f8e48ff */
[----:B------:R-:W-:Y:S02]  /*33a0*/  USEL UR13, URZ, 0x1, UP2 ;  /* 0x00000001ff0d7887 */ /* 0x000fe40009000000 */
[----:B------:R-:W-:Y:S02]  /*33b0*/  USEL UR17, UR17, URZ, UP2 ;  /* 0x000000ff11117287 */ /* 0x000fe40009000000 */
[----:B------:R-:W-:Y:S02]  /*33c0*/  UIADD3 UR30, UPT, UPT, UR24, 0x2, URZ ;  /* 0x00000002181e7890 */ /* 0x000fe4000fffe0ff */
[----:B------:R-:W-:Y:S01]  /*33d0*/  @UP1 ULEA UR4, UR17, UR6, 0x3 ;  /* 0x0000000611041291 */ /* 0x000fe2000f8e18ff */
[----:B------:R-:W-:Y:S01]  /*33e0*/  LOP3.LUT R8, R8, UR13, RZ, 0x3c, !PT ;  /* 0x0000000d08087c12 */ /* 0x000fe2000f8e3cff */
[----:B------:R-:W-:Y:S02]  /*33f0*/  UIADD3 UR28, UPT, UPT, UR26, 0x2, URZ ;  /* 0x000000021a1c7890 */ /* 0x000fe4000fffe0ff */
[----:B------:R-:W-:Y:S01]  /*3400*/  UIADD3 UR7, UPT, UPT, UR7, 0x38, URZ ;  /* 0x0000003807077890 */ /* 0x000fe2000fffe0ff */
[----:B-1----:R-:W-:Y:S01]  /*3410*/  @P0 SHF.L.U32 R0, R8, 0x1f, RZ ;  /* 0x0000001f08000819 */ /* 0x002fe200000006ff */
[----:B------:R-:W-:Y:S01]  /*3420*/  UMOV UR25, 0x80004020 ;  /* 0x8000402000197882 */ /* 0x000fe20000000000 */
[----:B------:R-:W-:Y:S01]  /*3430*/  UMOV UR27, 0x80004020 ;  /* 0x80004020001b7882 */ /* 0x000fe20000000000 */
[----:B------:R-:W-:Y:S01]  /*3440*/  UMOV UR31, 0x80004020 ;  /* 0x80004020001f7882 */ /* 0x000fe20000000000 */
[----:B------:R2:W4:Y:S01]  /*3450*/  @P0 SYNCS.PHASECHK.TRANS64.TRYWAIT P2, [UR4], R0 ;  /* 0x00000000ff0005a7 */ /* 0x0005220008041104 */
[----:B------:R-:W-:Y:S01]  /*3460*/  UIADD3 UR15, UPT, UPT, UR15, -0x1, URZ ;  /* 0xffffffff0f0f7890 */ /* 0x000fe2000fffe0ff */
[----:B------:R2:W-:Y:S01]  /*3470*/  UTCIMMA gdesc[UR26], gdesc[UR24], tmem[UR9], tmem[UR22], idesc[UR23], UP4 ;  /* 0x00ff16181a0075ea */ /* 0x0005e2000a000109 */
[----:B------:R-:W-:Y:S01]  /*3480*/  UPLOP3.LUT UP4, UPT, UPT, UPT, UPT, 0x80, 0x8 ;  /* 0x000000000008789c */ /* 0x000fe20003f8f070 */
[----:B------:R-:W-:Y:S01]  /*3490*/  UMOV UR29, 0x80004020 ;  /* 0x80004020001d7882 */ /* 0x000fe20000000000 */
[----:B------:R-:W-:Y:S01]  /*34a0*/  UMOV UR14, UR17 ;  /* 0x00000011000e7c82 */ /* 0x000fe20008000000 */
[----:B------:R2:W-:Y:S01]  /*34b0*/  UTCIMMA gdesc[UR28], gdesc[UR30], tmem[UR9], tmem[UR20], idesc[UR21], UPT ;  /* 0x00ff141e1c0075ea */ /* 0x0005e2000b800109 */
[----:B------:R2:W-:Y:S01]  /*34c0*/  UTCBAR [UR7], URZ ;  /* 0x000000ff070073e9 */ /* 0x0005e200080000ff */
[----:B------:R-:W-:Y:S06]  /*34d0*/  BRA.U UP0, `(.L_x_61) ;  /* 0xfffffffd00787547 */ /* 0x000fec000b83ffff */
.L_x_58:
[----:B------:R-:W-:Y:S01]  /*34e0*/  UIADD3 UR18, UPT, UPT, UR18, 0x1, URZ ;  /* 0x0000000112127890 */ /* 0x000fe2000fffe0ff */
[C---:B------:R-:W-:Y:S01]  /*34f0*/  ISETP.NE.AND P0, PT, R10.reuse, 0x2, PT ;  /* 0x000000020a00780c */ /* 0x040fe20003f05270 */
[----:B------:R-:W-:Y:S02]  /*3500*/  UIADD3 UR8, UPT, UPT, UR8, 0xe0, URZ ;  /* 0x000000e008087890 */ /* 0x000fe4000fffe0ff */
[----:B------:R-:W-:Y:S01]  /*3510*/  UISETP.NE.AND UP0, UPT, UR18, 0x2, UPT ;  /* 0x000000021200788c */ /* 0x000fe2000bf05270 */
[----:B-12---:R-:W-:Y:S02]  /*3520*/  SEL R0, RZ, 0x1, P0 ;  /* 0x00000001ff007807 */ /* 0x006fe40000000000 */
[----:B------:R-:W-:Y:S01]  /*3530*/  SEL R10, R10, RZ, P0 ;  /* 0x000000ff0a0a7207 */ /* 0x000fe20000000000 */
[----:B------:R-:W-:Y:S01]  /*3540*/  USEL UR4, URZ, 0x1, UP0 ;  /* 0x00000001ff047887 */ /* 0x000fe20008000000 */
[----:B------:R-:W-:Y:S01]  /*3550*/  LOP3.LUT R9, R9, R0, RZ, 0x3c, !PT ;  /* 0x0000000009097212 */ /* 0x000fe200078e3cff */
[----:B------:R-:W-:Y:S01]  /*3560*/  USEL UR18, UR18, URZ, UP0 ;  /* 0x000000ff12127287 */ /* 0x000fe20008000000 */
[----:B------:R1:W-:Y:S03]  /*3570*/  UTCBAR [UR8], URZ ;  /* 0x000000ff080073e9 */ /* 0x0003e600080000ff */
[----:B------:R-:W-:Y:S01]  /*3580*/  LOP3.LUT R11, R11, UR4, RZ, 0x3c, !PT ;  /* 0x000000040b0b7c12 */ /* 0x000fe2000f8e3cff */
[----:B------:R-:W-:Y:S07]  /*3590*/  @P1 BRA `(.L_x_62) ;  /* 0xfffffff800c81947 */ /* 0x000fee000383ffff */
[----:B------:R-:W2:Y:S01]  /*35a0*/  S2UR UR4, SR_CgaCtaId ;  /* 0x00000000000479c3 */ /* 0x000ea20000008800 */
[----:B------:R-:W-:Y:S01]  /*35b0*/  ELECT P0, URZ, PT ;  /* 0x0000000000ff782f */ /* 0x000fe20003800000 */
[----:B------:R-:W-:Y:S01]  /*35c0*/  IMAD.MOV.U32 R0, RZ, RZ, 0x1 ;  /* 0x00000001ff007424 */ /* 0x000fe200078e00ff */
[----:B------:R-:W-:Y:S01]  /*35d0*/  UIADD3 UR6, UPT, UPT, UR6, 0xf0, URZ ;  /* 0x000000f006067890 */ /* 0x000fe2000fffe0ff */
[----:B------:R-:W-:Y:S01]  /*35e0*/  SHF.L.U32 R3, R11, 0x1f, RZ ;  /* 0x0000001f0b037819 */ /* 0x000fe200000006ff */
[----:B------:R-:W-:-:S03]  /*35f0*/  UMOV UR5, 0x40 ;  /* 0x0000004000057882 */ /* 0x000fc60000000000 */
[----:B------:R-:W-:Y:S01]  /*3600*/  UVIRTCOUNT.DEALLOC.SMPOOL 0x80 ;  /* 0x000000800000784c */ /* 0x000fe20000000000 */
[----:B--2---:R-:W-:Y:S02]  /*3610*/  ULEA UR4, UR4, UR5, 0x18 ;  /* 0x0000000504047291 */ /* 0x004fe4000f8ec0ff */
[----:B------:R-:W-:-:S07]  /*3620*/  ULEA UR5, UR18, UR6, 0x3 ;  /* 0x0000000612057291 */ /* 0x000fce000f8e18ff */
[----:B------:R2:W-:Y:S02]  /*3630*/  @P0 STS.U8 [UR4+0x1c], R0 ;  /* 0x00001c00ff000988 */ /* 0x0005e40008000004 */
[----:B------:R-:W3:Y:S02]  /*3640*/  SYNCS.PHASECHK.TRANS64.TRYWAIT P0, [UR5], R3 ;  /* 0x00000003ff0075a7 */ /* 0x000ee40008001105 */
[----:B--23--:R-:W-:Y:S05]  /*3650*/  @!P0 BRA `(.L_x_63) ;  /* 0x0000008000648947 */ /* 0x00cfea0003800000 */
.L_x_152:
[----:B------:R-:W-:-:S04]  /*3660*/  UIADD3 UR7, UPT, UPT, UR18, 0x1, URZ ;  /* 0x0000000112077890 */ /* 0x000fc8000fffe0ff */
[----:B------:R-:W-:-:S04]  /*3670*/  UISETP.NE.AND UP0, UPT, UR7, 0x2, UPT ;  /* 0x000000020700788c */ /* 0x000fc8000bf05270 */
[----:B------:R-:W-:Y:S02]  /*3680*/  USEL UR5, URZ, 0x1, UP0 ;  /* 0x00000001ff057887 */ /* 0x000fe40008000000 */
[----:B------:R-:W-:-:S04]  /*3690*/  USEL UR7, UR7, URZ, UP0 ;  /* 0x000000ff07077287 */ /* 0x000fc80008000000 */
[----:B------:R-:W-:Y:S01]  /*36a0*/  ULEA UR7, UR7, UR6, 0x3 ;  /* 0x0000000607077291 */ /* 0x000fe2000f8e18ff */
[----:B--2---:R-:W-:-:S04]  /*36b0*/  LOP3.LUT R3, R11, UR5, RZ, 0x3c, !PT ;  /* 0x000000050b037c12 */ /* 0x004fc8000f8e3cff */
[----:B------:R-:W-:-:S04]  /*36c0*/  SHF.L.U32 R3, R3, 0x1f, RZ ;  /* 0x0000001f03037819 */ /* 0x000fc800000006ff */
[----:B------:R-:W2:Y:S02]  /*36d0*/  SYNCS.PHASECHK.TRANS64.TRYWAIT P0, [UR7], R3 ;  /* 0x00000003ff0075a7 */ /* 0x000ea40008001107 */
[----:B--2---:R-:W-:Y:S05]  /*36e0*/  @!P0 BRA `(.L_x_64) ;  /* 0x0000008000588947 */ /* 0x004fea0003800000 */
.L_x_154:
[----:B------:R-:W-:Y:S01]  /*36f0*/  NOP ;  /* 0x0000000000007918 */ /* 0x000fe20000000000 */
[----:B--2---:R-:W2:Y:S01]  /*3700*/  LDS R0, [UR4+0x14] ;  /* 0x00001404ff007984 */ /* 0x004ea20008000800 */
[----:B------:R-:W-:Y:S01]  /*3710*/  ULOP3.LUT UR6, UR19, 0xffff, URZ, 0xc0, !UPT ;  /* 0x0000ffff13067892 */ /* 0x000fe2000f8ec0ff */
[----:B-1----:R-:W-:Y:S01]  /*3720*/  UMOV UR8, 0xffff ;  /* 0x0000ffff00087882 */ /* 0x002fe20000000000 */
[----:B------:R-:W-:Y:S02]  /*3730*/  UMOV UR5, 0x1 ;  /* 0x0000000100057882 */ /* 0x000fe40000000000 */
[----:B------:R-:W-:-:S04]  /*3740*/  USHF.R.U32.HI UR6, URZ, 0x5, UR6 ;  /* 0x00000005ff067899 */ /* 0x000fc80008011606 */
[----:B------:R-:W-:Y:S02]  /*3750*/  USHF.L.U32 UR8, UR8, UR6, URZ ;  /* 0x0000000608087299 */ /* 0x000fe400080006ff */
[----:B------:R-:W-:-:S04]  /*3760*/  USHF.L.U32 UR5, UR5, UR6, URZ ;  /* 0x0000000605057299 */ /* 0x000fc800080006ff */
[----:B--2---:R-:W-:-:S04]  /*3770*/  LOP3.LUT R0, R0, UR8, RZ, 0xc0, !PT ;  /* 0x0000000800007c12 */ /* 0x004fc8000f8ec0ff */
[----:B------:R-:W-:-:S13]  /*3780*/  ISETP.NE.AND P0, PT, R0, UR8, PT ;  /* 0x0000000800007c0c */ /* 0x000fda000bf05270 */
[----:B------:R-:W-:Y:S05]  /*3790*/  @P0 BRA `(.L_x_65) ;  /* 0x0000000000580947 */ /* 0x000fea0003800000 */
[----:B------:R-:W1:Y:S02]  /*37a0*/  LDS R0, [UR4+0x18] ;  /* 0x00001804ff007984 */ /* 0x000e640008000800 */
[----:B-1----:R-:W-:-:S04]  /*37b0*/  LOP3.LUT R0, R0, UR5, RZ, 0xc0, !PT ;  /* 0x0000000500007c12 */ /* 0x002fc8000f8ec0ff */
[----:B------:R-:W-:-:S13]  /*37c0*/  ISETP.NE.AND P0, PT, R0, UR5, PT ;  /* 0x0000000500007c0c */ /* 0x000fda000bf05270 */
[----:B------:R-:W-:Y:S05]  /*37d0*/  @P0 BRA `(.L_x_66) ;  /* 0x00000000003c0947 */ /* 0x000fea0003800000 */
[----:B------:R-:W1:Y:S01]  /*37e0*/  S2R R2, SR_LANEID ;  /* 0x0000000000027919 */ /* 0x000e620000000000 */
[----:B------:R-:W-:Y:S01]  /*37f0*/  ULOP3.LUT UR8, URZ, UR8, URZ, 0x33, !UPT ;  /* 0x00000008ff087292 */ /* 0x000fe2000f8e33ff */
[----:B------:R-:W-:Y:S01]  /*3800*/  LOP3.LUT R4, RZ, UR5, RZ, 0x33, !PT ;  /* 0x00000005ff047c12 */ /* 0x000fe2000f8e33ff */
[----:B------:R-:W-:Y:S02]  /*3810*/  VOTEU.ANY UR7, UPT, PT ;  /* 0x0000000000077886 */ /* 0x000fe400038e0100 */
[----:B------:R-:W-:Y:S01]  /*3820*/  UFLO.U32 UR7, UR7 ;  /* 0x00000007000772bd */ /* 0x000fe200080e0000 */
[----:B------:R-:W2:Y:S01]  /*3830*/  REDUX UR5, R4 ;  /* 0x00000000040573c4 */ /* 0x000ea20000000000 */
[----:B------:R-:W-:-:S06]  /*3840*/  IMAD.U32 R0, RZ, RZ, UR8 ;  /* 0x00000008ff007e24 */ /* 0x000fcc000f8e00ff */
[----:B------:R3:W-:Y:S01]  /*3850*/  UTCATOMSWS.AND URZ, UR8 ;  /* 0x0000000800ff79e3 */ /* 0x0007e20008000000 */
[----:B------:R-:W4:Y:S01]  /*3860*/  REDUX UR6, R0 ;  /* 0x00000000000673c4 */ /* 0x000f220000000000 */
[----:B-1----:R-:W-:Y:S01]  /*3870*/  ISETP.EQ.U32.AND P0, PT, R2, UR7, PT ;  /* 0x0000000702007c0c */ /* 0x002fe2000bf02070 */
[----:B--2---:R-:W-:Y:S01]  /*3880*/  IMAD.U32 R2, RZ, RZ, UR5 ;  /* 0x00000005ff027e24 */ /* 0x004fe2000f8e00ff */
[----:B----4-:R-:W-:-:S11]  /*3890*/  MOV R3, UR6 ;  /* 0x0000000600037c02 */ /* 0x010fd60008000f00 */
[----:B------:R3:W-:Y:S04]  /*38a0*/  @P0 ATOMS.AND RZ, [UR4+0x14], R3 ;  /* 0x00001403ffff098c */ /* 0x0007e8000a800004 */
[----:B------:R3:W-:Y:S01]  /*38b0*/  @P0 ATOMS.AND RZ, [UR4+0x18], R2 ;  /* 0x00001802ffff098c */ /* 0x0007e2000a800004 */
[----:B------:R-:W-:Y:S05]  /*38c0*/  BRA `(.L_x_67) ;  /* 0x0000000000147947 */ /* 0x000fea0003800000 */
.L_x_66:
[----:B------:R-:W-:Y:S02]  /*38d0*/  MOV R2, 0x38f0 ;  /* 0x000038f000027802 */ /* 0x000fe40000000f00 */
[----:B----45:R-:W-:Y:S05]  /*38e0*/  CALL.REL.NOINC `($__internal_0_$__cuda_sm10x_tcgen05_guardrail_trap_col_being_dealloced_not_returned_by_alloc) ;  /* 0x00000084003c7944 */ /* 0x030fea0003c00000 */
[----:B------:R-:W-:Y:S05]  /*38f0*/  BRA `(.L_x_67) ;  /* 0x0000000000087947 */ /* 0x000fea0003800000 */
.L_x_65:
[----:B------:R-:W-:Y:S02]  /*3900*/  MOV R2, 0x3920 ;  /* 0x0000392000027802 */ /* 0x000fe40000000f00 */
[----:B----45:R-:W-:Y:S05]  /*3910*/  CALL.REL.NOINC `($__internal_2_$__cuda_sm10x_tcgen05_guardrail_trap_unallocated_columns_being_dealloced) ;  /* 0x0000008400487944 */ /* 0x030fea0003c00000 */
.L_x_67:
[----:B------:R-:W-:Y:S01]  /*3920*/  NOP ;  /* 0x0000000000007918 */ /* 0x000fe20000000000 */
[----:B---3--:R-:W-:Y:S05]  /*3930*/  EXIT ;  /* 0x000000000000794d */ /* 0x008fea0003800000 */
.L_x_51:
[----:B------:R-:W-:-:S09]  /*3940*/  UISETP.NE.OR UP2, UPT, UR8, 0x3, !UP2 ;  /* 0x000000030800788c */ /* 0x000fd2000d745670 */
[----:B------:R-:W-:Y:S05]  /*3950*/  BRA.U UP2, `(.L_x_68) ;  /* 0x0000001102147547 */ /* 0x000fea000b800000 */
[----:B------:R-:W1:Y:S01]  /*3960*/  LDC R0, c[0x0][0xb30] ;  /* 0x0002cc00ff007b82 */ /* 0x000e620000000800 */
[----:B------:R-:W2:Y:S01]  /*3970*/  LDCU.64 UR8, c[0x0][0x888] ;  /* 0x00011100ff0877ac */ /* 0x000ea20008000a00 */
[----:B------:R-:W-:Y:S02]  /*3980*/  HFMA2 R29, -RZ, RZ, 0, 0 ;  /* 0x00000000ff1d7431 */ /* 0x000fe400000001ff */
[----:B------:R-:W-:Y:S01]  /*3990*/  IMAD.MOV.U32 R31, RZ, RZ, 0x1 ;  /* 0x00000001ff1f7424 */ /* 0x000fe200078e00ff */
[----:B------:R-:W-:Y:S01]  /*39a0*/  MOV R23, 0x2000 ;  /* 0x0000200000177802 */ /* 0x000fe20000000f00 */
[----:B------:R-:W4:Y:S01]  /*39b0*/  LDCU.64 UR4, c[0x0][0x890] ;  /* 0x00011200ff0477ac */ /* 0x000f220008000a00 */
[----:B------:R-:W-:Y:S01]  /*39c0*/  IMAD.MOV.U32 R30, RZ, RZ, RZ ;  /* 0x000000ffff1e7224 */ /* 0x000fe200078e00ff */
[----:B------:R-:W3:Y:S01]  /*39d0*/  LDC R19, c[0x0][0x370] ;  /* 0x0000dc00ff137b82 */ /* 0x000ee20000000800 */
[----:B------:R-:W-:Y:S01]  /*39e0*/  UMOV UR7, 0x400 ;  /* 0x0000040000077882 */ /* 0x000fe20000000000 */
[----:B------:R-:W-:-:S02]  /*39f0*/  UPLOP3.LUT UP1, UPT, UPT, UPT, UPT, 0x40, 0x4 ;  /* 0x000000000004789c */ /* 0x000fc40003f2e870 */
[----:B------:R-:W-:-:S04]  /*3a00*/  ULEA UR7, UR37, UR7, 0x18 ;  /* 0x0000000725077291 */ /* 0x000fc8000f8ec0ff */
[----:B------:R-:W3:Y:S01]  /*3a10*/  LDC R2, c[0x0][0xb0c] ;  /* 0x0002c300ff027b82 */ /* 0x000ee20000000800 */
[----:B------:R-:W-:Y:S02]  /*3a20*/  UIADD3 UR13, UPT, UPT, UR7, 0x88, URZ ;  /* 0x00000088070d7890 */ /* 0x000fe4000fffe0ff */
[----:B--2---:R-:W-:Y:S02]  /*3a30*/  UISETP.NE.U32.AND UP2, UPT, UR8, URZ, UPT ;  /* 0x000000ff0800728c */ /* 0x004fe4000bf45070 */
[----:B------:R-:W-:Y:S02]  /*3a40*/  UIADD3 UR33, UPT, UPT, UR7, 0x70, URZ ;  /* 0x0000007007217890 */ /* 0x000fe4000fffe0ff */
[----:B----4-:R-:W-:Y:S01]  /*3a50*/  UISETP.NE.U32.AND UP3, UPT, UR4, URZ, UPT ;  /* 0x000000ff0400728c */ /* 0x010fe2000bf65070 */
[----:B------:R-:W2:Y:S01]  /*3a60*/  LDC R18, c[0x0][0xb20] ;  /* 0x0002c800ff127b82 */ /* 0x000ea20000000800 */
[----:B-1----:R-:W-:Y:S01]  /*3a70*/  ISETP.NE.AND P1, PT, R0, 0x1, PT ;  /* 0x000000010000780c */ /* 0x002fe20003f25270 */
[----:B------:R-:W-:-:S02]  /*3a80*/  UISETP.NE.AND.EX UP2, UPT, UR9, URZ, UPT, UP2 ;  /* 0x000000ff0900728c */ /* 0x000fc4000bf45320 */
[----:B------:R-:W-:Y:S02]  /*3a90*/  UIADD3 UR25, UPT, UPT, UR7, 0x78, URZ ;  /* 0x0000007807197890 */ /* 0x000fe4000fffe0ff */
[----:B------:R-:W-:Y:S02]  /*3aa0*/  UIADD3 UR17, UPT, UPT, UR7, 0x80, URZ ;  /* 0x0000008007117890 */ /* 0x000fe4000fffe0ff */
[----:B------:R-:W1:Y:S01]  /*3ab0*/  LDC.64 R32, c[0x0][0x348] ;  /* 0x0000d200ff207b82 */ /* 0x000e620000000a00 */
[----:B------:R-:W-:Y:S02]  /*3ac0*/  UPRMT UR13, UR37, 0x654, UR13 ;  /* 0x00000654250d7896 */ /* 0x000fe4000800000d */
[----:B------:R-:W-:-:S05]  /*3ad0*/  UISETP.NE.AND.EX UP3, UPT, UR5, URZ, UPT, UP3 ;  /* 0x000000ff0500728c */ /* 0x000fca000bf65330 */
[----:B------:R-:W4:Y:S08]  /*3ae0*/  LDC.64 R16, c[0x0][0xb10] ;  /* 0x0002c400ff107b82 */ /* 0x000f300000000a00 */
[----:B------:R-:W1:Y:S08]  /*3af0*/  LDC.64 R6, c[0x0][0xb18] ;  /* 0x0002c600ff067b82 */ /* 0x000e700000000a00 */
[----:B------:R-:W1:Y:S08]  /*3b00*/  LDC.64 R4, c[0x0][0xb28] ;  /* 0x0002ca00ff047b82 */ /* 0x000e700000000a00 */
[----:B--23--:R-:W1:Y:S02]  /*3b10*/  LDC R22, c[0x0][0x374] ;  /* 0x0000dd00ff167b82 */ /* 0x00ce640000000800 */
.L_x_79:
[C---:B------:R-:W-:Y:S02]  /*3b20*/  LEA R0, R30.reuse, UR7, 0x3 ;  /* 0x000000071e007c11 */ /* 0x040fe4000f8e18ff */
[----:B------:R-:W-:Y:S02]  /*3b30*/  SHF.L.U32 R3, R29, 0x1f, RZ ;  /* 0x0000001f1d037819 */ /* 0x000fe400000006ff */
[----:B------:R-:W-:Y:S02]  /*3b40*/  LEA R24, R30, UR7, 0x4 ;  /* 0x000000071e187c11 */ /* 0x000fe4000f8e20ff */
[----:B--2---:R-:W2:Y:S02]  /*3b50*/  SYNCS.PHASECHK.TRANS64.TRYWAIT P0, [R0+URZ+0xc0], R3 ;  /* 0x0000c003000075a7 */ /* 0x004ea400080011ff */
[----:B--2---:R-:W-:Y:S05]  /*3b60*/  @!P0 BRA `(.L_x_69) ;  /* 0x0000007c00508947 */ /* 0x004fea0003800000 */
.L_x_155:
[----:B------:R-:W-:Y:S01]  /*3b70*/  ISETP.GE.AND P0, PT, R72, 0x1, PT ;  /* 0x000000014800780c */ /* 0x000fe20003f06270 */
[----:B------:R-:W3:Y:S01]  /*3b80*/  LDS.128 R24, [R24+0x130] ;  /* 0x0001300018187984 */ /* 0x000ee20000000c00 */
[----:B--2---:R-:W-:Y:S01]  /*3b90*/  VIADD R0, R0, 0xd0 ;  /* 0x000000d000007836 */ /* 0x004fe20000000000 */
[----:B------:R-:W-:Y:S01]  /*3ba0*/  @!PT LDS RZ, [RZ] ;  /* 0x00000000fffff984 */ /* 0x000fe20000000800 */
[----:B------:R-:W-:Y:S01]  /*3bb0*/  @!PT LDS RZ, [RZ] ;  /* 0x00000000fffff984 */ /* 0x000fe20000000800 */
[----:B------:R-:W-:Y:S01]  /*3bc0*/  @!PT LDS RZ, [RZ] ;  /* 0x00000000fffff984 */ /* 0x000fe20000000800 */
[----:B------:R-:W-:Y:S01]  /*3bd0*/  @!PT LDS RZ, [RZ] ;  /* 0x00000000fffff984 */ /* 0x000fe20000000800 */
[----:B------:R2:W-:Y:S06]  /*3be0*/  MEMBAR.ALL.CTA ;  /* 0x0000000000007992 */ /* 0x0005ec0000008000 */
[----:B--2---:R-:W2:Y:S01]  /*3bf0*/  FENCE.VIEW.ASYNC.S ;  /* 0x00000000000073c6 */ /* 0x004ea20000000000 */
[----:B------:R-:W-:Y:S04]  /*3c00*/  PRMT R0, RZ, 0x654, R0 ;  /* 0x00000654ff007816 */ /* 0x000fe80000000000 */
[----:B--2---:R2:W-:Y:S01]  /*3c10*/  SYNCS.ARRIVE.TRANS64.RED.A1T0 RZ, [R0+URZ], RZ ;  /* 0x000000ff00ff79a7 */ /* 0x0045e200081004ff */
[----:B---3--:R-:W-:Y:S11]  /*3c20*/  LOP3.LUT P3, RZ, R26, 0x1, RZ, 0xc0, !PT ;  /* 0x000000011aff7812 */ /* 0x008ff6000786c0ff */
[----:B------:R-:W-:Y:S02]  /*3c30*/  @!UPT UIADD3 URZ, UPT, UPT, URZ, URZ, URZ ;  /* 0x000000fffffff290 */ /* 0x000fe4000fffe0ff */
[----:B------:R-:W-:Y:S02]  /*3c40*/  @P3 MOV R13, R24 ;  /* 0x00000018000d3202 */ /* 0x000fe40000000f00 */
[----:B------:R-:W-:Y:S01]  /*3c50*/  @P3 LOP3.LUT R8, R25, 0xffff, RZ, 0xc0, !PT ;  /* 0x0000ffff19083812 */ /* 0x000fe200078ec0ff */
[----:B--2---:R-:W-:Y:S06]  /*3c60*/  @!P0 BRA `(.L_x_70) ;  /* 0x0000000000a48947 */ /* 0x004fec0003800000 */
[----:B-1----:R-:W-:Y:S01]  /*3c70*/  IMAD.HI.U32 R35, R22, R7, RZ ;  /* 0x0000000716237227 */ /* 0x002fe200078e00ff */
[----:B------:R-:W-:Y:S02]  /*3c80*/  ISETP.NE.AND P0, PT, R6, 0x1, PT ;  /* 0x000000010600780c */ /* 0x000fe40003f05270 */
[----:B------:R-:W-:Y:S01]  /*3c90*/  ISETP.NE.AND P2, PT, R72, 0x1, PT ;  /* 0x000000014800780c */ /* 0x000fe20003f45270 */
[----:B----4-:R-:W-:Y:S01]  /*3ca0*/  IMAD.HI.U32 R34, R19, R16, RZ ;  /* 0x0000001013227227 */ /* 0x010fe200078e00ff */
[----:B------:R-:W-:Y:S02]  /*3cb0*/  SHF.R.U32.HI R35, RZ, R18, R35 ;  /* 0x00000012ff237219 */ /* 0x000fe40000011623 */
[----:B------:R-:W-:Y:S01]  /*3cc0*/  ISETP.NE.AND P4, PT, R2, 0x1, PT ;  /* 0x000000010200780c */ /* 0x000fe20003f85270 */
[----:B------:R-:W-:Y:S01]  /*3cd0*/  IMAD.HI.U32 R36, R13, R16, RZ ;  /* 0x000000100d247227 */ /* 0x000fe200078e00ff */
[----:B------:R-:W-:Y:S02]  /*3ce0*/  SHF.R.U32.HI R34, RZ, R17, R34 ;  /* 0x00000011ff227219 */ /* 0x000fe40000011622 */
[----:B------:R-:W-:Y:S01]  /*3cf0*/  SEL R3, R22, R35, !P0 ;  /* 0x0000002316037207 */ /* 0x000fe20004000000 */
[C---:B------:R-:W-:Y:S01]  /*3d00*/  IMAD.HI.U32 R35, R8.reuse, R7, RZ ;  /* 0x0000000708237227 */ /* 0x040fe200078e00ff */
[----:B------:R-:W-:Y:S02]  /*3d10*/  SEL R11, R19, R34, !P4 ;  /* 0x00000022130b7207 */ /* 0x000fe40006000000 */
[----:B------:R-:W-:Y:S01]  /*3d20*/  SHF.R.U32.HI R36, RZ, R17, R36 ;  /* 0x00000011ff247219 */ /* 0x000fe20000011624 */
[----:B------:R-:W-:Y:S01]  /*3d30*/  IMAD.HI.U32 R38, R3, R4, RZ ;  /* 0x0000000403267227 */ /* 0x000fe200078e00ff */
[----:B------:R-:W-:Y:S03]  /*3d40*/  SHF.R.U32.HI R35, RZ, R18, R35 ;  /* 0x00000012ff237219 */ /* 0x000fe60000011623 */
[----:B------:R-:W-:Y:S01]  /*3d50*/  IMAD.HI.U32 R34, R11, R4, RZ ;  /* 0x000000040b227227 */ /* 0x000fe200078e00ff */
[----:B------:R-:W-:Y:S02]  /*3d60*/  @P2 SHF.R.U32.HI R3, RZ, R5, R38 ;  /* 0x00000005ff032219 */ /* 0x000fe40000011626 */
[----:B------:R-:W-:Y:S02]  /*3d70*/  SEL R9, R8, R35, !P0 ;  /* 0x0000002308097207 */ /* 0x000fe40004000000 */
[----:B------:R-:W-:Y:S01]  /*3d80*/  @P2 SHF.R.U32.HI R11, RZ, R5, R34 ;  /* 0x00000005ff0b2219 */ /* 0x000fe20000011622 */
[C---:B------:R-:W-:Y:S01]  /*3d90*/  IMAD R10, R72.reuse, R3, RZ ;  /* 0x00000003480a7224 */ /* 0x040fe200078e02ff */
[----:B------:R-:W-:Y:S01]  /*3da0*/  SEL R3, R13, R36, !P4 ;  /* 0x000000240d037207 */ /* 0x000fe20006000000 */
[C---:B------:R-:W-:Y:S03]  /*3db0*/  IMAD.HI.U32 R14, R9.reuse, R4, RZ ;  /* 0x00000004090e7227 */ /* 0x040fe600078e00ff */
[----:B------:R-:W-:Y:S01]  /*3dc0*/  ISETP.GE.AND P0, PT, R9, R10, PT ;  /* 0x0000000a0900720c */ /* 0x000fe20003f06270 */
[C---:B------:R-:W-:Y:S01]  /*3dd0*/  IMAD R12, R72.reuse, R11, RZ ;  /* 0x0000000b480c7224 */ /* 0x040fe200078e02ff */
[-C--:B------:R-:W-:Y:S04]  /*3de0*/  SHF.R.U32.HI R14, RZ, R5.reuse, R14 ;  /* 0x00000005ff0e7219 */ /* 0x080fe8000001160e */
[----:B------:R-:W-:Y:S02]  /*3df0*/  ISETP.GE.OR P0, PT, R3, R12, P0 ;  /* 0x0000000c0300720c */ /* 0x000fe40000706670 */
[----:B------:R-:W-:Y:S05]  /*3e00*/  SEL R15, R9, R14, !P2 ;  /* 0x0000000e090f7207 */ /* 0x000fea0005000000 */
[----:B------:R-:W-:Y:S04]  /*3e10*/  IMAD.MOV R14, RZ, RZ, -R15 ;  /* 0x000000ffff0e7224 */ /* 0x000fe800078e0a0f */
[----:B------:R-:W-:Y:S02]  /*3e20*/  IMAD R14, R72, R14, R9 ;  /* 0x0000000e480e7224 */ /* 0x000fe400078e0209 */
[C---:B------:R-:W-:Y:S05]  /*3e30*/  @!P0 IMAD.HI.U32 R10, R3.reuse, R4, RZ ;  /* 0x00000004030a8227 */ /* 0x040fea00078e00ff */
[----:B------:R-:W-:Y:S04]  /*3e40*/  @!P0 SHF.R.U32.HI R10, RZ, R5, R10 ;  /* 0x00000005ff0a8219 */ /* 0x000fe8000001160a */
[----:B------:R-:W-:Y:S01]  /*3e50*/  @!P0 SEL R0, R3, R10, !P2 ;  /* 0x0000000a03008207 */ /* 0x000fe20005000000 */
[----:B------:R-:W-:Y:S03]  /*3e60*/  IMAD.MOV R10, RZ, RZ, -R3 ;  /* 0x000000ffff0a7224 */ /* 0x000fe600078e0a03 */
[----:B------:R-:W-:Y:S01]  /*3e70*/  @!P0 IADD3 R15, PT, PT, R15, -R0, RZ ;  /* 0x800000000f0f8210 */ /* 0x000fe20007ffe0ff */
[----:B------:R-:W-:Y:S01]  /*3e80*/  @!P0 IMAD R0, R11, R14, R0 ;  /* 0x0000000e0b008224 */ /* 0x000fe200078e0200 */
[----:B------:R-:W-:Y:S01]  /*3e90*/  IADD3 R11, PT, PT, -R9, RZ, RZ ;  /* 0x000000ff090b7210 */ /* 0x000fe20007ffe1ff */
[----:B------:R-:W-:Y:S02]  /*3ea0*/  IMAD R13, R2, R10, R13 ;  /* 0x0000000a020d7224 */ /* 0x000fe400078e020d */
[----:B------:R-:W-:Y:S02]  /*3eb0*/  @!P0 IMAD R9, R15, R72, R3 ;  /* 0x000000480f098224 */ /* 0x000fe400078e0203 */
[----:B------:R-:W-:Y:S02]  /*3ec0*/  @!P0 IMAD.MOV.U32 R3, RZ, RZ, R0 ;  /* 0x000000ffff038224 */ /* 0x000fe400078e0000 */
[----:B------:R-:W-:Y:S02]  /*3ed0*/  IMAD R8, R6, R11, R8 ;  /* 0x0000000b06087224 */ /* 0x000fe400078e0208 */
[----:B------:R-:W-:Y:S02]  /*3ee0*/  IMAD R13, R3, R2, R13 ;  /* 0x00000002030d7224 */ /* 0x000fe400078e020d */
[----:B------:R-:W-:Y:S02]  /*3ef0*/  IMAD R8, R9, R6, R8 ;  /* 0x0000000609087224 */ /* 0x000fe400078e0208 */
.L_x_70:
[----:B------:R-:W-:Y:S05]  /*3f00*/  BRA.U UP1, `(.L_x_71) ;  /* 0x0000000101107547 */ /* 0x000fea000b800000 */
[----:B------:R-:W-:Y:S04]  /*3f10*/  MOV R0, UR6 ;  /* 0x0000000600007c02 */ /* 0x000fe80008000f00 */
[----:B------:R-:W-:Y:S04]  /*3f20*/  SHF.L.U32 R3, R0, 0x1f, RZ ;  /* 0x0000001f00037819 */ /* 0x000fe800000006ff */
[----:B------:R-:W2:Y:S02]  /*3f30*/  SYNCS.PHASECHK.TRANS64.TRYWAIT P0, [UR7+0xb8], R3 ;  /* 0x0000b803ff0075a7 */ /* 0x000ea40008001107 */
[----:B--2---:R-:W-:Y:S05]  /*3f40*/  @!P0 BRA `(.L_x_72) ;  /* 0x00000078006c8947 */ /* 0x004fea0003800000 */
.L_x_71:
[----:B------:R-:W-:Y:S02]  /*3f50*/  R2UR UR35, R21 ;  /* 0x00000000152372ca */ /* 0x000fe400000e0000 */
[----:B------:R-:W-:Y:S02]  /*3f60*/  R2UR UR34, R20 ;  /* 0x00000000142272ca */ /* 0x000fe400000e0000 */
[----:B------:R-:W-:Y:S02]  /*3f70*/  ISETP.NE.U32.AND P2, PT, RZ, UR4, PT ;  /* 0x00000004ff007c0c */ /* 0x000fe4000bf45070 */
[----:B------:R-:W-:Y:S02]  /*3f80*/  SHF.L.U32 R12, R31, 0x1f, RZ ;  /* 0x0000001f1f0c7819 */ /* 0x000fe400000006ff */
[----:B------:R-:W-:Y:S05]  /*3f90*/  ISETP.NE.AND.EX P2, PT, RZ, UR5, PT, P2 ;  /* 0x00000005ff007c0c */ /* 0x000fea000bf45320 */
[----:B------:R-:W-:Y:S02]  /*3fa0*/  USHF.L.U32 UR35, UR35, 0x7, URZ ;  /* 0x0000000723237899 */ /* 0x000fe400080006ff */
[----:B------:R-:W-:Y:S01]  /*3fb0*/  USHF.L.U32 UR34, UR34, 0x8, URZ ;  /* 0x0000000822227899 */ /* 0x000fe200080006ff */
[----:B------:R-:W-:Y:S11]  /*3fc0*/  BRA.U !UP3, `(.L_x_73) ;  /* 0x000000010b347547 */ /* 0x000ff6000b800000 */
[----:B------:R-:W-:Y:S01]  /*3fd0*/  UPLOP3.LUT UP0, UPT, UPT, UPT, UP2, 0x80, 0x8 ;  /* 0x000000000008789c */ /* 0x000fe20003f0f020 */
[----:B--2---:R-:W-:Y:S02]  /*3fe0*/  HFMA2 R0, -RZ, RZ, 0, 5.9604644775390625e-08 ;  /* 0x00000001ff007431 */ /* 0x004fe400000001ff */
[----:B------:R-:W-:Y:S03]  /*3ff0*/  IMAD.MOV.U32 R151, RZ, RZ, 0x1 ;  /* 0x00000001ff977424 */ /* 0x000fe600078e00ff */
[----:B------:R-:W-:Y:S05]  /*4000*/  PLOP3.LUT P0, PT, PT, PT, UP0, 0x80, 0x8 ;  /* 0x000000000008781c */ /* 0x000fea0003f0f008 */
[----:B------:R-:W2:Y:S01]  /*4010*/  @UP0 LDCU.64 UR10, c[0x0][0x888] ;  /* 0x00011100ff0a07ac */ /* 0x000ea20008000a00 */
[----:B------:R-:W-:Y:S07]  /*4020*/  @UP0 UIMAD UR8, UR36, UR4, URZ ;  /* 0x00000004240802a4 */ /* 0x000fee000f8e02ff */
[----:B------:R-:W-:Y:S01]  /*4030*/  @!P0 PRMT R151, R0, 0x7610, R151 ;  /* 0x0000761000978816 */ /* 0x000fe20000000097 */
[----:B--2---:R-:W-:Y:S03]  /*4040*/  @UP0 UIMAD.WIDE UR10, UR8, 0x4, UR10 ;  /* 0x00000004080a08a5 */ /* 0x004fe6000f8e020a */
[----:B------:R-:W2:Y:S03]  /*4050*/  @!UP0 LDCU UR8, c[0x0][0x880] ;  /* 0x00011000ff0887ac */ /* 0x000ea60008000800 */
[----:B------:R-:W-:Y:S01]  /*4060*/  IMAD.U32 R10, RZ, RZ, UR10 ;  /* 0x0000000aff0a7e24 */ /* 0x000fe2000f8e00ff */
[----:B------:R-:W-:Y:S05]  /*4070*/  MOV R11, UR11 ;  /* 0x0000000b000b7c02 */ /* 0x000fea0008000f00 */
[----:B-----5:R3:W5:Y:S02]  /*4080*/  @P0 LDG.E R82, desc[UR46][R10.64] ;  /* 0x0000002e0a520981 */ /* 0x020764000c1e1900 */
[----:B--23--:R-:W-:Y:S07]  /*4090*/  @!P0 IMAD.U32 R82, RZ, RZ, UR8 ;  /* 0x00000008ff528e24 */ /* 0x00cfee000f8e00ff */
.L_x_73:
[----:B-----5:R-:W-:Y:S01]  /*40a0*/  @!P2 ISETP.EQ.AND P0, PT, R82, RZ, PT ;  /* 0x000000ff5200a20c */ /* 0x020fe20003f02270 */
[----:B------:R-:W-:Y:S01]  /*40b0*/  @!UPT UIADD3 URZ, UPT, UPT, URZ, URZ, URZ ;  /* 0x000000fffffff290 */ /* 0x000fe2000fffe0ff */
[----:B------:R-:W-:Y:S11]  /*40c0*/  @!P2 BRA `(.L_x_74) ;  /* 0x000000000014a947 */ /* 0x000ff60003800000 */
[----:B------:R-:W-:Y:S02]  /*40d0*/  LOP3.LUT P2, RZ, R151, 0xff, RZ, 0xc0, !PT ;  /* 0x000000ff97ff7812 */ /* 0x000fe4000784c0ff */
[----:B------:R-:W-:Y:S04]  /*40e0*/  PLOP3.LUT P0, PT, PT, PT, UP0, 0x80, 0x8 ;  /* 0x000000000008781c */ /* 0x000fe80003f0f008 */
[----:B------:R-:W-:Y:S07]  /*40f0*/  PLOP3.LUT P0, PT, P0, PT, PT, 0x8, 0x80 ;  /* 0x000000000080781c */ /* 0x000fee000070e170 */
[----:B------:R-:W-:Y:S11]  /*4100*/  @P2 ISETP.EQ.AND P0, PT, R82, RZ, PT ;  /* 0x000000ff5200220c */ /* 0x000ff60003f02270 */
[----:B------:R-:W-:Y:S02]  /*4110*/  @!UPT UIADD3 URZ, UPT, UPT, URZ, URZ, URZ ;  /* 0x000000fffffff290 */ /* 0x000fe4000fffe0ff */
.L_x_74:
[----:B------:R-:W3:Y:S01]  /*4120*/  SYNCS.PHASECHK.TRANS64.TRYWAIT P2, [UR7+0x90], R12 ;  /* 0x0000900cff0075a7 */ /* 0x000ee20008041107 */
[----:B------:R-:W-:Y:S04]  /*4130*/  ELECT P4, URZ, PT ;  /* 0x0000000000ff782f */ /* 0x000fe80003880000 */
[----:B------:R-:W-:Y:S11]  /*4140*/  PLOP3.LUT P4, PT, P0, P4, PT, 0xf2, 0x2f ;  /* 0x00000000002f781c */ /* 0x000ff60000789e72 */
[----:B------:R-:W-:Y:S02]  /*4150*/  @!UPT UIADD3 URZ, UPT, UPT, URZ, URZ, URZ ;  /* 0x000000fffffff290 */ /* 0x000fe4000fffe0ff */
[----:B-1----:R-:W-:Y:S05]  /*4160*/  @!P4 IADD3 R9, P0, PT, R32, 0x580, RZ ;  /* 0x000005802009c810 */ /* 0x002fea0007f1e0ff */
[----:B--2---:R-:W-:Y:S01]  /*4170*/  @!P4 IMAD.X R0, RZ, RZ, R33, P0 ;  /* 0x000000ffff00c224 */ /* 0x004fe200000e0621 */
[----:B---3--:R-:W-:Y:S07]  /*4180*/  @!P2 BRA `(.L_x_75) ;  /* 0x0000007400f4a947 */ /* 0x008fee0003800000 */
.L_x_158:
[----:B------:R-:W-:Y:S01]  /*4190*/  @!P4 R2UR UR8, R0 ;  /* 0x000000000008c2ca */ /* 0x000fe200000e0000 */
[----:B------:R-:W-:Y:S01]  /*41a0*/  VOTEU.ALL UP1, P4 ;  /* 0x0000000000ff7886 */ /* 0x000fe20002020000 */
[----:B------:R-:W-:Y:S01]  /*41b0*/  @!P4 R2UR UR9, R9 ;  /* 0x000000000909c2ca */ /* 0x000fe200000e0000 */
[----:B------:R-:W-:Y:S01]  /*41c0*/  @!P4 IMAD.MOV.U32 R0, RZ, RZ, 0x2000 ;  /* 0x00002000ff00c424 */ /* 0x000fe200078e00ff */
[----:B------:R-:W-:Y:S01]  /*41d0*/  UMOV UR10, 0x0 ;  /* 0x00000000000a7882 */ /* 0x000fe20000000000 */
[----:B------:R-:W-:Y:S01]  /*41e0*/  UMOV UR11, 0x10000000 ;  /* 0x10000000000b7882 */ /* 0x000fe20000000000 */
[----:B------:R-:W-:Y:S01]  /*41f0*/  @!UP1 UIADD3 UR32, UPT, UPT, UR7, 0x200, URZ ;  /* 0x0000020007209890 */ /* 0x000fe2000fffe0ff */
[----:B------:R-:W-:Y:S01]  /*4200*/  @!P4 IADD3 R9, P0, PT, R32, 0x580, RZ ;  /* 0x000005802009c810 */ /* 0x000fe20007f1e0ff */
[----:B------:R-:W-:Y:S05]  /*4210*/  VOTEU.ALL UP1, P4 ;  /* 0x0000000000ff7886 */ /* 0x000fea0002020000 */
[----:B------:R-:W-:Y:S01]  /*4220*/  IMAD.U32 R11, RZ, RZ, UR8 ;  /* 0x00000008ff0b7e24 */ /* 0x000fe2000f8e00ff */
[----:B------:R-:W-:Y:S01]  /*4230*/  UPRMT UR8, UR37, 0x654, UR33 ;  /* 0x0000065425087896 */ /* 0x000fe20008000021 */
[----:B------:R-:W-:Y:S03]  /*4240*/  IMAD.U32 R10, RZ, RZ, UR9 ;  /* 0x00000009ff0a7e24 */ /* 0x000fe6000f8e00ff */
[----:B------:R-:W-:Y:S02]  /*4250*/  @!P4 R2UR UR15, R11 ;  /* 0x000000000b0fc2ca */ /* 0x000fe400000e0000 */
[----:B------:R-:W-:Y:S11]  /*4260*/  @!P4 R2UR UR14, R10 ;  /* 0x000000000a0ec2ca */ /* 0x000ff600000e0000 */
[----:B------:R-:W-:Y:S02]  /*4270*/  @!UPT UIADD3 URZ, UPT, UPT, URZ, URZ, URZ ;  /* 0x000000fffffff290 */ /* 0x000fe4000fffe0ff */
[----:B------:R2:W-:Y:S01]  /*4280*/  @!UP1 UTMALDG.3D [UR32], [UR14], desc[UR10] ;  /* 0x00000a200e0095b4 */ /* 0x0005e20008011000 */
[----:B------:R3:W-:Y:S01]  /*4290*/  @!P4 SYNCS.ARRIVE.TRANS64.RED.A0TR RZ, [UR7+0x70], R0 ;  /* 0x00007000ffffc9a7 */ /* 0x0007e20008300407 */
[----:B------:R-:W-:Y:S01]  /*42a0*/  SYNCS.ARRIVE.TRANS64.RED.A1T0 RZ, [UR8], RZ ;  /* 0x000000ffffff79a7 */ /* 0x000fe20008100408 */
[----:B---3--:R-:W-:Y:S01]  /*42b0*/  @!P4 IMAD.X R0, RZ, RZ, R33, P0 ;  /* 0x000000ffff00c224 */ /* 0x008fe200000e0621 */
[----:B------:R-:W3:Y:S02]  /*42c0*/  SYNCS.PHASECHK.TRANS64.TRYWAIT P2, [UR7+0x98], R12 ;  /* 0x0000980cff0075a7 */ /* 0x000ee40008041107 */
[----:B--23--:R-:W-:Y:S05]  /*42d0*/  @!P2 BRA `(.L_x_76) ;  /* 0x0000007400b8a947 */ /* 0x00cfea0003800000 */
.L_x_160:
        /* <DEDUP_REMOVED lines=8> */
[----:B------:R-:W-:Y:S01]  /*4360*/  @!UP1 UIADD3 UR24, UPT, UPT, UR7, 0x2200, URZ ;  /* 0x0000220007189890 */ /* 0x000fe2000fffe0ff */
[----:B------:R-:W-:Y:S01]  /*4370*/  VOTEU.ALL UP1, P4 ;  /* 0x0000000000ff7886 */ /* 0x000fe20002020000 */
[----:B------:R-:W-:Y:S01]  /*4380*/  UMOV UR27, UR35 ;  /* 0x00000023001b7c82 */ /* 0x000fe20008000000 */
[----:B------:R-:W-:Y:S02]  /*4390*/  UMOV UR28, UR36 ;  /* 0x00000024001c7c82 */ /* 0x000fe40008000000 */
[----:B------:R-:W-:Y:S01]  /*43a0*/  IMAD.U32 R11, RZ, RZ, UR8 ;  /* 0x00000008ff0b7e24 */ /* 0x000fe2000f8e00ff */
[----:B------:R-:W-:Y:S01]  /*43b0*/  UPRMT UR8, UR37, 0x654, UR25 ;  /* 0x0000065425087896 */ /* 0x000fe20008000019 */
[----:B------:R-:W-:Y:S02]  /*43c0*/  IMAD.U32 R10, RZ, RZ, UR9 ;  /* 0x00000009ff0a7e24 */ /* 0x000fe4000f8e00ff */
[----:B------:R-:W-:Y:S01]  /*43d0*/  @!P4 IMAD.X R20, RZ, RZ, R33, P0 ;  /* 0x000000ffff14c224 */ /* 0x000fe200000e0621 */
[----:B------:R-:W-:Y:S02]  /*43e0*/  @!P4 R2UR UR15, R11 ;  /* 0x000000000b0fc2ca */ /* 0x000fe400000e0000 */
[----:B------:R-:W-:Y:S11]  /*43f0*/  @!P4 R2UR UR14, R10 ;  /* 0x000000000a0ec2ca */ /* 0x000ff600000e0000 */
[----:B------:R-:W-:Y:S02]  /*4400*/  @!UPT UIADD3 URZ, UPT, UPT, URZ, URZ, URZ ;  /* 0x000000fffffff290 */ /* 0x000fe4000fffe0ff */
[----:B------:R2:W-:Y:S01]  /*4410*/  @!UP1 UTMALDG.3D [UR24], [UR14], desc[UR10] ;  /* 0x00000a180e0095b4 */ /* 0x0005e20008011000 */
[----:B------:R2:W-:Y:S01]  /*4420*/  @!P4 SYNCS.ARRIVE.TRANS64.RED.A0TR RZ, [UR7+0x78], R0 ;  /* 0x00007800ffffc9a7 */ /* 0x0005e20008300407 */
[----:B------:R-:W-:Y:S01]  /*4430*/  SYNCS.ARRIVE.TRANS64.RED.A1T0 RZ, [UR8], RZ ;  /* 0x000000ffffff79a7 */ /* 0x000fe20008100408 */
[----:B------:R-:W3:Y:S02]  /*4440*/  SYNCS.PHASECHK.TRANS64.TRYWAIT P2, [UR7+0xa0], R12 ;  /* 0x0000a00cff0075a7 */ /* 0x000ee40008041107 */
[----:B--23--:R-:W-:Y:S05]  /*4450*/  @!P2 BRA `(.L_x_77) ;  /* 0x000000740070a947 */ /* 0x00cfea0003800000 */
.L_x_162:
[----:B------:R-:W2:Y:S01]  /*4460*/  LDC.64 R14, c[0x0][0xb10] ;  /* 0x0002c400ff0e7b82 */ /* 0x000ea20000000a00 */
[----:B------:R-:W-:Y:S01]  /*4470*/  @!P4 R2UR UR8, R20 ;  /* 0x000000001408c2ca */ /* 0x000fe200000e0000 */
[----:B------:R-:W-:Y:S01]  /*4480*/  VOTEU.ALL UP1, P4 ;  /* 0x0000000000ff7886 */ /* 0x000fe20002020000 */
[----:B------:R-:W-:Y:S01]  /*4490*/  @!P4 R2UR UR9, R21 ;  /* 0x000000001509c2ca */ /* 0x000fe200000e0000 */
[----:B------:R-:W-:Y:S01]  /*44a0*/  UMOV UR10, 0x0 ;  /* 0x00000000000a7882 */ /* 0x000fe20000000000 */
[----:B------:R-:W-:Y:S03]  /*44b0*/  UMOV UR11, 0x10000000 ;  /* 0x10000000000b7882 */ /* 0x000fe60000000000 */
[----:B------:R-:W3:Y:S01]  /*44c0*/  LDC.64 R10, c[0x0][0xb18] ;  /* 0x0002c600ff0a7b82 */ /* 0x000ee20000000a00 */
[----:B------:R-:W-:Y:S01]  /*44d0*/  @!UP1 UIADD3 UR18, UPT, UPT, UR34, 0x80, URZ ;  /* 0x0000008022129890 */ /* 0x000fe2000fffe0ff */
[----:B------:R-:W-:Y:S01]  /*44e0*/  @P3 SHF.R.U32.HI R28, RZ, 0x10, R25 ;  /* 0x00000010ff1c3819 */ /* 0x000fe20000011619 */
[----:B------:R-:W-:Y:S01]  /*44f0*/  @!UP1 UIADD3 UR16, UPT, UPT, UR7, 0x4200, URZ ;  /* 0x0000420007109890 */ /* 0x000fe2000fffe0ff */
[----:B------:R-:W-:Y:S01]  /*4500*/  VIADD R30, R30, 0x1 ;  /* 0x000000011e1e7836 */ /* 0x000fe20000000000 */
[----:B------:R-:W-:Y:S03]  /*4510*/  VOTEU.ALL UP1, P4 ;  /* 0x0000000000ff7886 */ /* 0x000fe60002020000 */
[----:B------:R-:W5:Y:S01]  /*4520*/  @!P1 LDC R0, c[0x0][0xb20] ;  /* 0x0002c800ff009b82 */ /* 0x000f620000000800 */
[----:B------:R-:W-:Y:S01]  /*4530*/  UMOV UR19, UR35 ;  /* 0x0000002300137c82 */ /* 0x000fe20008000000 */
[----:B------:R-:W-:Y:S01]  /*4540*/  IMAD.U32 R21, RZ, RZ, UR8 ;  /* 0x00000008ff157e24 */ /* 0x000fe2000f8e00ff */
[----:B------:R-:W-:Y:S05]  /*4550*/  UMOV UR20, UR36 ;  /* 0x0000002400147c82 */ /* 0x000fea0008000000 */
[----:B-1----:R-:W1:Y:S01]  /*4560*/  @!P1 LDC R3, c[0x0][0xb0c] ;  /* 0x0002c300ff039b82 */ /* 0x002e620000000800 */
[----:B------:R-:W-:Y:S01]  /*4570*/  IMAD.U32 R20, RZ, RZ, UR9 ;  /* 0x00000009ff147e24 */ /* 0x000fe2000f8e00ff */
[----:B------:R-:W-:Y:S01]  /*4580*/  UPRMT UR8, UR37, 0x654, UR17 ;  /* 0x0000065425087896 */ /* 0x000fe20008000011 */
[----:B------:R-:W-:Y:S03]  /*4590*/  @!P4 R2UR UR15, R21 ;  /* 0x00000000150fc2ca */ /* 0x000fe600000e0000 */
[----:B------:R-:W-:Y:S01]  /*45a0*/  @!P4 R2UR UR14, R20 ;  /* 0x00000000140ec2ca */ /* 0x000fe200000e0000 */
[----:B------:R-:W-:Y:S11]  /*45b0*/  @!P4 IMAD.MOV.U32 R20, RZ, RZ, 0x2000 ;  /* 0x00002000ff14c424 */ /* 0x000ff600078e00ff */
[----:B------:R-:W-:Y:S01]  /*45c0*/  @!UPT UIADD3 URZ, UPT, UPT, URZ, URZ, URZ ;  /* 0x000000fffffff290 */ /* 0x000fe2000fffe0ff */
[----:B------:R1:W-:Y:S01]  /*45d0*/  @!UP1 UTMALDG.3D [UR16], [UR14], desc[UR10] ;  /* 0x00000a100e0095b4 */ /* 0x0003e20008011000 */
[----:B------:R1:W-:Y:S02]  /*45e0*/  @!P4 SYNCS.ARRIVE.TRANS64.RED.A0TR RZ, [UR7+0x80], R20 ;  /* 0x00008014ffffc9a7 */ /* 0x0003e40008300407 */
[----:B-1----:R-:W-:Y:S01]  /*45f0*/  @!P1 ISETP.NE.AND P2, PT, R3, 0x1, PT ;  /* 0x000000010300980c */ /* 0x002fe20003f45270 */
[C---:B--2---:R-:W-:Y:S01]  /*4600*/  @!P1 IMAD.HI.U32 R14, R13.reuse, R14, RZ ;  /* 0x0000000e0d0e9227 */ /* 0x044fe200078e00ff */
[----:B---3--:R-:W-:Y:S03]  /*4610*/  @!P1 ISETP.NE.AND P0, PT, R10, 0x1, PT ;  /* 0x000000010a00980c */ /* 0x008fe60003f05270 */
[C---:B------:R-:W-:Y:S01]  /*4620*/  @!P1 IMAD.HI.U32 R11, R8.reuse, R11, RZ ;  /* 0x0000000b080b9227 */ /* 0x040fe200078e00ff */
[----:B------:R-:W-:Y:S04]  /*4630*/  @!P1 SHF.R.U32.HI R14, RZ, R15, R14 ;  /* 0x0000000fff0e9219 */ /* 0x000fe8000001160e */
[----:B-----5:R-:W-:Y:S01]  /*4640*/  @!P1 SHF.R.U32.HI R9, RZ, R0, R11 ;  /* 0x00000000ff099219 */ /* 0x020fe2000001160b */
[----:B------:R-:W-:Y:S01]  /*4650*/  SYNCS.ARRIVE.TRANS64.RED.A1T0 RZ, [UR8], RZ ;  /* 0x000000ffffff79a7 */ /* 0x000fe20008100408 */
[----:B------:R-:W-:Y:S02]  /*4660*/  @!P1 SEL R14, R13, R14, !P2 ;  /* 0x0000000e0d0e9207 */ /* 0x000fe40005000000 */
[----:B------:R-:W-:Y:S01]  /*4670*/  @!P1 SEL R9, R8, R9, !P0 ;  /* 0x0000000908099207 */ /* 0x000fe20004000000 */
[----:B------:R-:W1:Y:S04]  /*4680*/  SYNCS.PHASECHK.TRANS64.TRYWAIT P5, [UR7+0xa8], R12 ;  /* 0x0000a80cff0075a7 */ /* 0x000e6800080a1107 */
[----:B------:R-:W-:Y:S02]  /*4690*/  @!P1 IMAD.IADD R0, R9, 0x1, -R14 ;  /* 0x0000000109009824 */ /* 0x000fe400078e0a0e */
[----:B------:R-:W-:Y:S02]  /*46a0*/  @!P1 IMAD.IADD R9, R14, 0x1, -R9 ;  /* 0x000000010e099824 */ /* 0x000fe400078e0a09 */
[----:B------:R-:W-:Y:S02]  /*46b0*/  @!P1 IMAD R13, R0, R3, R13 ;  /* 0x00000003000d9224 */ /* 0x000fe400078e020d */
[----:B------:R-:W-:Y:S01]  /*46c0*/  @!P1 IMAD R8, R9, R10, R8 ;  /* 0x0000000a09089224 */ /* 0x000fe200078e0208 */
[----:B-1----:R-:W-:Y:S06]  /*46d0*/  @!P5 BRA `(.L_x_78) ;  /* 0x0000007000e8d947 */ /* 0x002fec0003800000 */
.L_x_164:
[----:B-1----:R-:W-:Y:S01]  /*46e0*/  @!P4 IADD3 R3, P0, PT, R32, 0x580, RZ ;  /* 0x000005802003c810 */ /* 0x002fe20007f1e0ff */
[----:B------:R-:W-:Y:S01]  /*46f0*/  VOTEU.ALL UP1, P4 ;  /* 0x0000000000ff7886 */ /* 0x000fe20002020000 */
[----:B------:R-:W-:Y:S01]  /*4700*/  UMOV UR18, 0x0 ;  /* 0x0000000000127882 */ /* 0x000fe20000000000 */
[----:B------:R-:W-:Y:S01]  /*4710*/  UMOV UR19, 0x10000000 ;  /* 0x1000000000137882 */ /* 0x000fe20000000000 */
[----:B------:R-:W-:Y:S01]  /*4720*/  @!P4 R2UR UR9, R3 ;  /* 0x000000000309c2ca */ /* 0x000fe200000e0000 */
[----:B------:R-:W-:Y:S01]  /*4730*/  @!P4 IMAD.X R0, RZ, RZ, R33, P0 ;  /* 0x000000ffff00c224 */ /* 0x000fe200000e0621 */
[----:B------:R-:W-:Y:S01]  /*4740*/  @!UP1 UIADD3 UR10, UPT, UPT, UR34, 0xc0, URZ ;  /* 0x000000c0220a9890 */ /* 0x000fe2000fffe0ff */
[----:B------:R-:W-:Y:S01]  /*4750*/  ISETP.NE.AND P0, PT, R30, 0x2, PT ;  /* 0x000000021e00780c */ /* 0x000fe20003f05270 */
[----:B------:R-:W-:Y:S01]  /*4760*/  UMOV UR11, UR35 ;  /* 0x00000023000b7c82 */ /* 0x000fe20008000000 */
[----:B------:R-:W-:Y:S01]  /*4770*/  UMOV UR12, UR36 ;  /* 0x00000024000c7c82 */ /* 0x000fe20008000000 */
[----:B------:R-:W-:Y:S01]  /*4780*/  @!P4 R2UR UR8, R0 ;  /* 0x000000000008c2ca */ /* 0x000fe200000e0000 */
[----:B------:R-:W-:Y:S01]  /*4790*/  IMAD.IADD R20, R8, 0x1, R150 ;  /* 0x0000000108147824 */ /* 0x000fe200078e0296 */
[----:B------:R-:W-:Y:S01]  /*47a0*/  @P3 R2UR UR36, R28 ;  /* 0x000000001c2432ca */ /* 0x000fe200000e0000 */
[----:B------:R-:W-:Y:S01]  /*47b0*/  IMAD.IADD R21, R13, 0x1, R152 ;  /* 0x000000010d157824 */ /* 0x000fe200078e0298 */
[----:B------:R-:W-:Y:S02]  /*47c0*/  SEL R0, RZ, 0x1, P0 ;  /* 0x00000001ff007807 */ /* 0x000fe40000000000 */
[----:B------:R-:W-:Y:S01]  /*47d0*/  LOP3.LUT R31, R31, 0x1, RZ, 0x3c, !PT ;  /* 0x000000011f1f7812 */ /* 0x000fe200078e3cff */
[----:B------:R-:W-:Y:S01]  /*47e0*/  IMAD.U32 R10, RZ, RZ, UR9 ;  /* 0x00000009ff0a7e24 */ /* 0x000fe2000f8e00ff */
[----:B------:R-:W-:Y:S01]  /*47f0*/  @!UP1 UIADD3 UR9, UPT, UPT, UR7, 0x88, URZ ;  /* 0x0000008807099890 */ /* 0x000fe2000fffe0ff */
[----:B------:R-:W-:Y:S02]  /*4800*/  LOP3.LUT R29, R29, R0, RZ, 0x3c, !PT ;  /* 0x000000001d1d7212 */ /* 0x000fe400078e3cff */
[----:B------:R-:W-:Y:S02]  /*4810*/  SEL R30, R30, RZ, P0 ;  /* 0x000000ff1e1e7207 */ /* 0x000fe40000000000 */
[----:B------:R-:W-:Y:S01]  /*4820*/  IMAD.U32 R11, RZ, RZ, UR8 ;  /* 0x00000008ff0b7e24 */ /* 0x000fe2000f8e00ff */
[----:B------:R-:W-:Y:S01]  /*4830*/  @!P4 R2UR UR14, R10 ;  /* 0x000000000a0ec2ca */ /* 0x000fe200000e0000 */
[----:B------:R-:W-:Y:S01]  /*4840*/  @!UP1 UIADD3 UR8, UPT, UPT, UR7, 0x6200, URZ ;  /* 0x0000620007089890 */ /* 0x000fe2000fffe0ff */
[----:B------:R-:W-:Y:S02]  /*4850*/  VOTEU.ALL UP1, P4 ;  /* 0x0000000000ff7886 */ /* 0x000fe40002020000 */
[----:B------:R-:W-:Y:S11]  /*4860*/  @!P4 R2UR UR15, R11 ;  /* 0x000000000b0fc2ca */ /* 0x000ff600000e0000 */
[----:B------:R-:W-:Y:S02]  /*4870*/  @!UPT UIADD3 URZ, UPT, UPT, URZ, URZ, URZ ;  /* 0x000000fffffff290 */ /* 0x000fe4000fffe0ff */
[----:B------:R2:W-:Y:S01]  /*4880*/  @!UP1 UTMALDG.3D [UR8], [UR14], desc[UR18] ;  /* 0x000012080e0095b4 */ /* 0x0005e20008011000 */
[----:B------:R2:W-:Y:S01]  /*4890*/  @!P4 SYNCS.ARRIVE.TRANS64.RED.A0TR RZ, [UR7+0x88], R23 ;  /* 0x00008817ffffc9a7 */ /* 0x0005e20008300407 */
[----:B------:R-:W-:Y:S01]  /*48a0*/  UPLOP3.LUT UP1, UPT, UPT, UPT, UPT, 0x80, 0x8 ;  /* 0x000000000008789c */ /* 0x000fe20003f2f070 */
[----:B------:R-:W-:Y:S01]  /*48b0*/  SYNCS.ARRIVE.TRANS64.RED.A1T0 RZ, [UR13], RZ ;  /* 0x000000ffffff79a7 */ /* 0x000fe2000810040d */
[----:B------:R-:W-:Y:S09]  /*48c0*/  @P3 BRA `(.L_x_79) ;  /* 0xfffffff000943947 */ /* 0x000ff2000383ffff */
[----:B------:R-:W-:-:S04]  /*48d0*/  SHF.L.U32 R3, R31, 0x1f, RZ ;  /* 0x0000001f1f037819 */ /* 0x000fc800000006ff */
[----:B------:R-:W1:Y:S02]  /*48e0*/  SYNCS.PHASECHK.TRANS64.TRYWAIT P0, [UR7+0x90], R3 ;  /* 0x00009003ff0075a7 */ /* 0x000e640008001107 */
[----:B-1----:R-:W-:Y:S05]  /*48f0*/  @!P0 BRA `(.L_x_80) ;  /* 0x0000007000788947 */ /* 0x002fea0003800000 */
.L_x_166:
[----:B------:R-:W3:Y:S02]  /*4900*/  SYNCS.PHASECHK.TRANS64.TRYWAIT P0, [UR7+0x98], R3 ;  /* 0x00009803ff0075a7 */ /* 0x000ee40008001107 */
[----:B---3--:R-:W-:Y:S05]  /*4910*/  @!P0 BRA `(.L_x_81) ;  /* 0x0000007000888947 */ /* 0x008fea0003800000 */
.L_x_168:
[----:B------:R-:W3:Y:S02]  /*4920*/  SYNCS.PHASECHK.TRANS64.TRYWAIT P0, [UR7+0xa0], R3 ;  /* 0x0000a003ff0075a7 */ /* 0x000ee40008001107 */
[----:B---3--:R-:W-:Y:S05]  /*4930*/  @!P0 BRA `(.L_x_82) ;  /* 0x0000007000988947 */ /* 0x008fea0003800000 */
.L_x_170:
[----:B-1----:R-:W-:-:S07]  /*4940*/  MOV R0, UR7 ;  /* 0x0000000700007c02 */ /* 0x002fce0008000f00 */
.L_x_83:
[----:B-1----:R-:W-:-:S04]  /*4950*/  SHF.L.U32 R3, R31, 0x1f, RZ ;  /* 0x0000001f1f037819 */ /* 0x002fc800000006ff */
[----:B------:R1:W3:Y:S03]  /*4960*/  SYNCS.PHASECHK.TRANS64.TRYWAIT P0, [R0+URZ+0xa8], R3 ;  /* 0x0000a803000075a7 */ /* 0x0002e600080011ff */
[----:B---3--:R-:W-:Y:S05]  /*4970*/  @!P0 NANOSLEEP.SYNCS 0x989680 ;  /* 0x009896800000895d */ /* 0x008fea0003900000 */
[----:B------:R-:W3:Y:S02]  /*4980*/  @!P0 SYNCS.PHASECHK.TRANS64 P0, [R0+URZ+0xa8], R3 ;  /* 0x0000a803000085a7 */ /* 0x000ee400080010ff */
[----:B--23--:R-:W-:Y:S05]  /*4990*/  @P0 EXIT ;  /* 0x000000000000094d */ /* 0x00cfea0003800000 */
[----:B------:R-:W-:Y:S05]  /*49a0*/  BRA `(.L_x_83) ;  /* 0xfffffffc00e87947 */ /* 0x000fea000383ffff */
.L_x_68:
[----:B------:R-:W-:-:S06]  /*49b0*/  UISETP.GE.AND UP1, UPT, UR8, 0x4, UPT ;  /* 0x000000040800788c */ /* 0x000fcc000bf26270 */
[----:B------:R-:W-:-:S13]  /*49c0*/  PLOP3.LUT P0, PT, PT, PT, UP1, 0x80, 0x8 ;  /* 0x000000000008781c */ /* 0x000fda0003f0f018 */
[----:B------:R-:W-:Y:S05]  /*49d0*/  @!P0 EXIT ;  /* 0x000000000000894d */ /* 0x000fea0003800000 */
[----:B------:R-:W-:Y:S01]  /*49e0*/  BAR.SYNC.DEFER_BLOCKING 0x6, 0xa0 ;  /* 0x0182800000007b1d */ /* 0x000fe20000010000 */
[C---:B------:R-:W-:Y:S01]  /*49f0*/  IMAD.U32 R79, R167.reuse, 0x10000, RZ ;  /* 0x00010000a74f7824 */ /* 0x040fe200078e00ff */
[C---:B------:R-:W-:Y:S01]  /*4a00*/  R2P PR, R167.reuse, 0x6 ;  /* 0x00000006a7007804 */ /* 0x040fe20000000000 */
[----:B------:R-:W-:Y:S01]  /*4a10*/  IMAD.SHL.U32 R2, R167, 0x40, RZ ;  /* 0x00000040a7027824 */ /* 0x000fe200078e00ff */
[----:B------:R-:W-:Y:S01]  /*4a20*/  CS2R R160, SRZ ;  /* 0x0000000000a07805 */ /* 0x000fe2000001ff00 */
[----:B------:R-:W-:Y:S01]  /*4a30*/  IMAD.MOV.U32 R164, RZ, RZ, 0x20 ;  /* 0x00000020ffa47424 */ /* 0x000fe200078e00ff */
[----:B------:R-:W-:Y:S02]  /*4a40*/  UMOV UR49, 0x400 ;  /* 0x0000040000317882 */ /* 0x000fe40000000000 */
[----:B------:R-:W1:Y:S01]  /*4a50*/  LDC R157, c[0x0][0x370] ;  /* 0x0000dc00ff9d7b82 */ /* 0x000e620000000800 */
[----:B------:R-:W-:Y:S01]  /*4a60*/  ULEA UR49, UR37, UR49, 0x18 ;  /* 0x0000003125317291 */ /* 0x000fe2000f8ec0ff */
[----:B------:R-:W-:Y:S01]  /*4a70*/  LOP3.LUT R79, R79, 0x600000, RZ, 0xc0, !PT ;  /* 0x006000004f4f7812 */ /* 0x000fe200078ec0ff */
[----:B------:R-:W-:Y:S01]  /*4a80*/  IMAD.SHL.U32 R153, R167, 0x8, RZ ;  /* 0x00000008a7997824 */ /* 0x000fe200078e00ff */
[----:B------:R-:W-:Y:S01]  /*4a90*/  LOP3.LUT R4, R2, 0x180, RZ, 0xc0, !PT ;  /* 0x0000018002047812 */ /* 0x000fe200078ec0ff */
[----:B------:R-:W-:Y:S01]  /*4aa0*/  IMAD.MOV.U32 R165, RZ, RZ, 0x10 ;  /* 0x00000010ffa57424 */ /* 0x000fe200078e00ff */
[----:B------:R-:W-:Y:S01]  /*4ab0*/  SEL R164, R164, 0xffffffe0, !P2 ;  /* 0xffffffe0a4a47807 */ /* 0x000fe20005000000 */
[----:B------:R-:W-:Y:S01]  /*4ac0*/  UIADD3 UR4, UPT, UPT, UR49, 0x8200, URZ ;  /* 0x0000820031047890 */ /* 0x000fe2000fffe0ff */
[----:B------:R-:W2:Y:S01]  /*4ad0*/  LDC R74, c[0x0][0xb0c] ;  /* 0x0002c300ff4a7b82 */ /* 0x000ea20000000800 */
[----:B------:R-:W-:Y:S01]  /*4ae0*/  LOP3.LUT R153, R4, 0x30, R153, 0xf8, !PT ;  /* 0x0000003004997812 */ /* 0x000fe200078ef899 */
[----:B------:R-:W-:Y:S01]  /*4af0*/  IMAD.MOV.U32 R76, RZ, RZ, RZ ;  /* 0x000000ffff4c7224 */ /* 0x000fe200078e00ff */
[----:B------:R-:W-:Y:S01]  /*4b00*/  SEL R165, R165, 0xfffffff0, !P1 ;  /* 0xfffffff0a5a57807 */ /* 0x000fe20004800000 */
[----:B------:R-:W-:Y:S01]  /*4b10*/  IMAD.MOV.U32 R162, RZ, RZ, RZ ;  /* 0x000000ffffa27224 */ /* 0x000fe200078e00ff */
[----:B------:R-:W-:Y:S01]  /*4b20*/  LOP3.LUT R153, R153, 0x1e40, R2, 0xf8, !PT ;  /* 0x00001e4099997812 */ /* 0x000fe200078ef802 */
[----:B------:R-:W-:Y:S01]  /*4b30*/  IMAD.MOV.U32 R169, RZ, RZ, RZ ;  /* 0x000000ffffa97224 */ /* 0x000fe200078e00ff */
[----:B------:R-:W-:Y:S01]  /*4b40*/  LOP3.LUT R167, R167, 0x60, RZ, 0xc0, !PT ;  /* 0x00000060a7a77812 */ /* 0x000fe200078ec0ff */
[----:B------:R-:W4:Y:S01]  /*4b50*/  LDC R155, c[0x0][0xb20] ;  /* 0x0002c800ff9b7b82 */ /* 0x000f220000000800 */
[----:B------:R-:W3:Y:S01]  /*4b60*/  LDS R0, [UR49+0x150] ;  /* 0x00015031ff007984 */ /* 0x000ee20008000800 */
[----:B------:R-:W-:Y:S01]  /*4b70*/  IMAD.MOV.U32 R159, RZ, RZ, RZ ;  /* 0x000000ffff9f7224 */ /* 0x000fe200078e00ff */
[----:B------:R-:W1:Y:S01]  /*4b80*/  LDCU.64 UR52, c[0x0][0x348] ;  /* 0x00006900ff3477ac */ /* 0x000e620008000a00 */
[----:B------:R-:W-:Y:S01]  /*4b90*/  IMAD.U32 R166, RZ, RZ, UR4 ;  /* 0x00000004ffa67e24 */ /* 0x000fe2000f8e00ff */
[----:B------:R-:W1:Y:S03]  /*4ba0*/  LDCU.64 UR38, c[0x0][0x888] ;  /* 0x00011100ff2677ac */ /* 0x000e660008000a00 */
[----:B------:R-:W1:Y:S01]  /*4bb0*/  LDC R73, c[0x0][0xb30] ;  /* 0x0002cc00ff497b82 */ /* 0x000e620000000800 */
[----:B------:R-:W1:Y:S01]  /*4bc0*/  LDCU.64 UR44, c[0x0][0x890] ;  /* 0x00011200ff2c77ac */ /* 0x000e620008000a00 */
[----:B------:R-:W-:-:S06]  /*4bd0*/  UIADD3 UR48, UPT, UPT, UR49, 0x200, URZ ;  /* 0x0000020031307890 */ /* 0x000fcc000fffe0ff */
[----:B------:R-:W1:Y:S08]  /*4be0*/  LDC.64 R148, c[0x0][0xb10] ;  /* 0x0002c400ff947b82 */ /* 0x000e700000000a00 */
[----:B------:R-:W1:Y:S08]  /*4bf0*/  LDC.64 R70, c[0x0][0xb18] ;  /* 0x0002c600ff467b82 */ /* 0x000e700000000a00 */
[----:B------:R-:W1:Y:S08]  /*4c00*/  LDC.64 R68, c[0x0][0xb28] ;  /* 0x0002ca00ff447b82 */ /* 0x000e700000000a00 */
[----:B------:R-:W1:Y:S01]  /*4c10*/  LDC.64 R146, c[0x0][0x8b0] ;  /* 0x00022c00ff927b82 */ /* 0x000e620000000a00 */
[----:B---3--:R-:W-:Y:S01]  /*4c20*/  IMAD.IADD R79, R0, 0x1, R79 ;  /* 0x00000001004f7824 */ /* 0x008fe200078e024f */
[----:B------:R-:W-:-:S04]  /*4c30*/  SHF.R.S32.HI R0, RZ, 0x4, R164 ;  /* 0x00000004ff007819 */ /* 0x000fc800000114a4 */
[----:B------:R-:W-:Y:S02]  /*4c40*/  LEA.HI.SX32 R163, R165, R0, 0x1c ;  /* 0x00000000a5a37211 */ /* 0x000fe400078fe2ff */
[----:B------:R-:W3:Y:S08]  /*4c50*/  LDC.64 R144, c[0x0][0x8a8] ;  /* 0x00022a00ff907b82 */ /* 0x000ef00000000a00 */
[----:B--2-4-:R-:W1:Y:S02]  /*4c60*/  LDC R156, c[0x0][0x374] ;  /* 0x0000dd00ff9c7b82 */ /* 0x014e640000000800 */
.L_x_125:
[----:B------:R-:W-:Y:S02]  /*4c70*/  LEA R0, R169, UR49, 0x3 ;  /* 0x00000031a9007c11 */ /* 0x000fe4000f8e18ff */
[----:B------:R-:W-:Y:S02]  /*4c80*/  SHF.L.U32 R3, R161, 0x1f, RZ ;  /* 0x0000001fa1037819 */ /* 0x000fe400000006ff */
[----:B-1----:R-:W-:Y:S02]  /*4c90*/  LEA R16, R169, UR49, 0x4 ;  /* 0x00000031a9107c11 */ /* 0x002fe4000f8e20ff */
[----:B------:R-:W2:Y:S02]  /*4ca0*/  SYNCS.PHASECHK.TRANS64.TRYWAIT P0, [R0+URZ+0xc0], R3 ;  /* 0x0000c003000075a7 */ /* 0x000ea400080011ff */
[----:B--2---:R-:W-:Y:S05]  /*4cb0*/  @!P0 BRA `(.L_x_84) ;  /* 0x0000006c00d08947 */ /* 0x004fea0003800000 */
.L_x_171:
[----:B------:R-:W4:Y:S01]  /*4cc0*/  LDC.64 R12, c[0x0][0xb10] ;  /* 0x0002c400ff0c7b82 */ /* 0x000f220000000a00 */
[----:B------:R-:W3:Y:S01]  /*4cd0*/  LDS.128 R16, [R16+0x130] ;  /* 0x0001300010107984 */ /* 0x000ee20000000c00 */
[----:B-1----:R-:W-:Y:S01]  /*4ce0*/  ISETP.NE.AND P1, PT, R73, 0x1, PT ;  /* 0x000000014900780c */ /* 0x002fe20003f25270 */
[----:B--2---:R-:W-:Y:S01]  /*4cf0*/  VIADD R0, R0, 0xd0 ;  /* 0x000000d000007836 */ /* 0x004fe20000000000 */
[----:B------:R-:W-:Y:S04]  /*4d00*/  ISETP.GE.AND P0, PT, R72, 0x1, PT ;  /* 0x000000014800780c */ /* 0x000fe80003f06270 */
[----:B------:R-:W1:Y:S01]  /*4d10*/  LDC.64 R10, c[0x0][0xb18] ;  /* 0x0002c600ff0a7b82 */ /* 0x000e620000000a00 */
[----:B------:R-:W-:Y:S01]  /*4d20*/  PRMT R0, RZ, 0x654, R0 ;  /* 0x00000654ff007816 */ /* 0x000fe20000000000 */
[----:B------:R-:W-:Y:S01]  /*4d30*/  @!PT LDS RZ, [RZ] ;  /* 0x00000000fffff984 */ /* 0x000fe20000000800 */
[----:B------:R-:W-:Y:S01]  /*4d40*/  @!PT LDS RZ, [RZ] ;  /* 0x00000000fffff984 */ /* 0x000fe20000000800 */
[----:B------:R-:W-:Y:S01]  /*4d50*/  @!PT LDS RZ, [RZ] ;  /* 0x00000000fffff984 */ /* 0x000fe20000000800 */
[----:B------:R-:W-:Y:S01]  /*4d60*/  @!PT LDS RZ, [RZ] ;  /* 0x00000000fffff984 */ /* 0x000fe20000000800 */
[----:B------:R2:W-:Y:S06]  /*4d70*/  MEMBAR.ALL.CTA ;  /* 0x0000000000007992 */ /* 0x0005ec0000008000 */
[----:B--2---:R-:W2:Y:S01]  /*4d80*/  FENCE.VIEW.ASYNC.S ;  /* 0x00000000000073c6 */ /* 0x004ea20000000000 */
[----:B------:R-:W1:Y:S08]  /*4d90*/  @!P1 LDC R14, c[0x0][0xb20] ;  /* 0x0002c800ff0e9b82 */ /* 0x000e700000000800 */
[----:B------:R-:W1:Y:S01]  /*4da0*/  @!P1 LDC R9, c[0x0][0xb0c] ;  /* 0x0002c300ff099b82 */ /* 0x000e620000000800 */
[----:B--2---:R2:W-:Y:S01]  /*4db0*/  SYNCS.ARRIVE.TRANS64.RED.A1T0 RZ, [R0+URZ], RZ ;  /* 0x000000ff00ff79a7 */ /* 0x0045e200081004ff */
[----:B---3--:R-:W-:Y:S04]  /*4dc0*/  LOP3.LUT P4, RZ, R18, 0x1, RZ, 0xc0, !PT ;  /* 0x0000000112ff7812 */ /* 0x008fe8000788c0ff */
[----:B------:R-:W-:Y:S09]  /*4dd0*/  P2R R168, PR, RZ, 0x10 ;  /* 0x00000010ffa87803 */ /* 0x000ff20000000000 */
[----:B------:R-:W-:Y:S02]  /*4de0*/  @P4 MOV R77, R16 ;  /* 0x00000010004d4202 */ /* 0x000fe40000000f00 */
[----:B------:R-:W-:Y:S01]  /*4df0*/  @P4 LOP3.LUT R75, R17, 0xffff, RZ, 0xc0, !PT ;  /* 0x0000ffff114b4812 */ /* 0x000fe200078ec0ff */
[----:B--2-4-:R-:W-:Y:S06]  /*4e00*/  @!P0 BRA `(.L_x_85) ;  /* 0x0000000000a48947 */ /* 0x014fec0003800000 */
[----:B------:R-:W-:Y:S01]  /*4e10*/  IMAD.HI.U32 R24, R156, R71, RZ ;  /* 0x000000479c187227 */ /* 0x000fe200078e00ff */
[----:B------:R-:W-:Y:S02]  /*4e20*/  ISETP.NE.AND P0, PT, R70, 0x1, PT ;  /* 0x000000014600780c */ /* 0x000fe40003f05270 */
[----:B------:R-:W-:Y:S01]  /*4e30*/  ISETP.NE.AND P2, PT, R72, 0x1, PT ;  /* 0x000000014800780c */ /* 0x000fe20003f45270 */
[-C--:B------:R-:W-:Y:S01]  /*4e40*/  IMAD.HI.U32 R22, R157, R148.reuse, RZ ;  /* 0x000000949d167227 */ /* 0x080fe200078e00ff */
[----:B------:R-:W-:Y:S02]  /*4e50*/  SHF.R.U32.HI R23, RZ, R155, R24 ;  /* 0x0000009bff177219 */ /* 0x000fe40000011618 */
[----:B------:R-:W-:Y:S01]  /*4e60*/  ISETP.NE.AND P3, PT, R74, 0x1, PT ;  /* 0x000000014a00780c */ /* 0x000fe20003f65270 */
[----:B------:R-:W-:Y:S01]  /*4e70*/  IMAD.HI.U32 R28, R75, R71, RZ ;  /* 0x000000474b1c7227 */ /* 0x000fe200078e00ff */
[----:B------:R-:W-:Y:S02]  /*4e80*/  SHF.R.U32.HI R22, RZ, R149, R22 ;  /* 0x00000095ff167219 */ /* 0x000fe40000011616 */
[----:B------:R-:W-:Y:S01]  /*4e90*/  SEL R3, R156, R23, !P0 ;  /* 0x000000179c037207 */ /* 0x000fe20004000000 */
[----:B------:R-:W-:Y:S01]  /*4ea0*/  IMAD.HI.U32 R26, R77, R148, RZ ;  /* 0x000000944d1a7227 */ /* 0x000fe200078e00ff */
[----:B------:R-:W-:Y:S03]  /*4eb0*/  SEL R7, R157, R22, !P3 ;  /* 0x000000169d077207 */ /* 0x000fe60005800000 */
[-C--:B------:R-:W-:Y:S01]  /*4ec0*/  IMAD.HI.U32 R22, R3, R68.reuse, RZ ;  /* 0x0000004403167227 */ /* 0x080fe200078e00ff */
[----:B------:R-:W-:Y:S03]  /*4ed0*/  SHF.R.U32.HI R26, RZ, R149, R26 ;  /* 0x00000095ff1a7219 */ /* 0x000fe6000001161a */
[----:B------:R-:W-:Y:S01]  /*4ee0*/  IMAD.HI.U32 R24, R7, R68, RZ ;  /* 0x0000004407187227 */ /* 0x000fe200078e00ff */
[----:B------:R-:W-:Y:S02]  /*4ef0*/  @P2 SHF.R.U32.HI R3, RZ, R69, R22 ;  /* 0x00000045ff032219 */ /* 0x000fe40000011616 */
[----:B------:R-:W-:Y:S02]  /*4f00*/  SHF.R.U32.HI R22, RZ, R155, R28 ;  /* 0x0000009bff167219 */ /* 0x000fe4000001161c */
[----:B------:R-:W-:Y:S01]  /*4f10*/  @P2 SHF.R.U32.HI R7, RZ, R69, R24 ;  /* 0x00000045ff072219 */ /* 0x000fe20000011618 */
[C---:B------:R-:W-:Y:S01]  /*4f20*/  IMAD R2, R72.reuse, R3, RZ ;  /* 0x0000000348027224 */ /* 0x040fe200078e02ff */
[----:B------:R-:W-:Y:S02]  /*4f30*/  SEL R5, R75, R22, !P0 ;  /* 0x000000164b057207 */ /* 0x000fe40004000000 */
[----:B------:R-:W-:Y:S01]  /*4f40*/  SEL R3, R77, R26, !P3 ;  /* 0x0000001a4d037207 */ /* 0x000fe20005800000 */
[----:B------:R-:W-:Y:S01]  /*4f50*/  IMAD R4, R72, R7, RZ ;  /* 0x0000000748047224 */ /* 0x000fe200078e02ff */
[C---:B------:R-:W-:Y:S01]  /*4f60*/  ISETP.GE.AND P0, PT, R5.reuse, R2, PT ;  /* 0x000000020500720c */ /* 0x040fe20003f06270 */
[----:B------:R-:W-:Y:S03]  /*4f70*/  IMAD.HI.U32 R6, R5, R68, RZ ;  /* 0x0000004405067227 */ /* 0x000fe600078e00ff */
[----:B------:R-:W-:Y:S01]  /*4f80*/  ISETP.GE.OR P0, PT, R3, R4, P0 ;  /* 0x000000040300720c */ /* 0x000fe20000706670 */
[----:B------:R-:W-:Y:S01]  /*4f90*/  IMAD.MOV R4, RZ, RZ, -R3 ;  /* 0x000000ffff047224 */ /* 0x000fe200078e0a03 */
[-C--:B------:R-:W-:Y:S03]  /*4fa0*/  SHF.R.U32.HI R6, RZ, R69.reuse, R6 ;  /* 0x00000045ff067219 */ /* 0x080fe60000011606 */
[----:B------:R-:W-:Y:S01]  /*4fb0*/  IMAD R77, R74, R4, R77 ;  /* 0x000000044a4d7224 */ /* 0x000fe200078e024d */
[----:B------:R-:W-:Y:S05]  /*4fc0*/  SEL R15, R5, R6, !P2 ;  /* 0x00000006050f7207 */ /* 0x000fea0005000000 */
[----:B------:R-:W-:Y:S02]  /*4fd0*/  IMAD.MOV R6, RZ, RZ, -R15 ;  /* 0x000000ffff067224 */ /* 0x000fe400078e0a0f */
[C---:B------:R-:W-:Y:S04]  /*4fe0*/  @!P0 IMAD.HI.U32 R2, R3.reuse, R68, RZ ;  /* 0x0000004403028227 */ /* 0x040fe800078e00ff */
[----:B------:R-:W-:Y:S01]  /*4ff0*/  IMAD R6, R72, R6, R5 ;  /* 0x0000000648067224 */ /* 0x000fe200078e0205 */
[----:B------:R-:W-:Y:S04]  /*5000*/  @!P0 SHF.R.U32.HI R2, RZ, R69, R2 ;  /* 0x00000045ff028219 */ /* 0x000fe80000011602 */
[----:B------:R-:W-:Y:S02]  /*5010*/  @!P0 SEL R0, R3, R2, !P2 ;  /* 0x0000000203008207 */ /* 0x000fe40005000000 */
[----:B------:R-:W-:Y:S02]  /*5020*/  IADD3 R2, PT, PT, -R5, RZ, RZ ;  /* 0x000000ff05027210 */ /* 0x000fe40007ffe1ff */
[----:B------:R-:W-:Y:S01]  /*5030*/  @!P0 IADD3 R8, PT, PT, R15, -R0, RZ ;  /* 0x800000000f088210 */ /* 0x000fe20007ffe0ff */
[----:B------:R-:W-:Y:S02]  /*5040*/  @!P0 IMAD R0, R7, R6, R0 ;  /* 0x0000000607008224 */ /* 0x000fe400078e0200 */
[----:B------:R-:W-:Y:S02]  /*5050*/  IMAD R75, R70, R2, R75 ;  /* 0x00000002464b7224 */ /* 0x000fe400078e024b */
[----:B------:R-:W-:Y:S02]  /*5060*/  @!P0 IMAD R5, R8, R72, R3 ;  /* 0x0000004808058224 */ /* 0x000fe400078e0203 */
[----:B------:R-:W-:Y:S04]  /*5070*/  @!P0 IMAD.MOV.U32 R3, RZ, RZ, R0 ;  /* 0x000000ffff038224 */ /* 0x000fe800078e0000 */
[----:B------:R-:W-:Y:S02]  /*5080*/  IMAD R77, R3, R74, R77 ;  /* 0x0000004a034d7224 */ /* 0x000fe400078e024d */
[----:B------:R-:W-:Y:S07]  /*5090*/  IMAD R75, R5, R70, R75 ;  /* 0x00000046054b7224 */ /* 0x000fee00078e024b */
.L_x_85:
[----:B-1----:R-:W-:Y:S01]  /*50a0*/  @!P1 ISETP.NE.AND P0, PT, R10, 0x1, PT ;  /* 0x000000010a00980c */ /* 0x002fe20003f05270 */
[----:B------:R-:W-:Y:S01]  /*50b0*/  @!P1 IMAD.HI.U32 R0, R77, R12, RZ ;  /* 0x0000000c4d009227 */ /* 0x000fe200078e00ff */
[----:B------:R-:W-:Y:S01]  /*50c0*/  @!P1 ISETP.NE.AND P2, PT, R9, 0x1, PT ;  /* 0x000000010900980c */ /* 0x000fe20003f45270 */
[----:B------:R-:W-:Y:S01]  /*50d0*/  ULOP3.LUT UP0, URZ, UR48, 0x1b0, URZ, 0xc0, !UPT ;  /* 0x000001b030ff7892 */ /* 0x000fe2000f80c0ff */
[----:B------:R-:W-:Y:S01]  /*50e0*/  R2UR UR42, R21 ;  /* 0x00000000152a72ca */ /* 0x000fe200000e0000 */
[----:B------:R-:W-:Y:S01]  /*50f0*/  @!P1 IMAD.HI.U32 R3, R75, R11, RZ ;  /* 0x0000000b4b039227 */ /* 0x000fe200078e00ff */
[----:B------:R-:W-:Y:S02]  /*5100*/  @!P1 SHF.R.U32.HI R0, RZ, R13, R0 ;  /* 0x0000000dff009219 */ /* 0x000fe40000011600 */
[----:B------:R-:W-:Y:S01]  /*5110*/  R2UR UR41, R20 ;  /* 0x00000000142972ca */ /* 0x000fe200000e0000 */
[----:B------:R-:W-:Y:S01]  /*5120*/  VIADD R169, R169, 0x1 ;  /* 0x00000001a9a97836 */ /* 0x000fe20000000000 */
[----:B------:R-:W-:Y:S02]  /*5130*/  @!P1 SHF.R.U32.HI R2, RZ, R14, R3 ;  /* 0x0000000eff029219 */ /* 0x000fe40000011603 */
[----:B------:R-:W-:Y:S02]  /*5140*/  @!P1 SEL R3, R77, R0, !P2 ;  /* 0x000000004d039207 */ /* 0x000fe40005000000 */
[----:B------:R-:W-:Y:S02]  /*5150*/  @!P1 SEL R2, R75, R2, !P0 ;  /* 0x000000024b029207 */ /* 0x000fe40004000000 */
[----:B------:R-:W-:Y:S01]  /*5160*/  @P4 SHF.R.U32.HI R158, RZ, 0x10, R17 ;  /* 0x00000010ff9e4819 */ /* 0x000fe20000011611 */
[----:B------:R-:W-:Y:S02]  /*5170*/  USHF.L.U32 UR42, UR42, 0x7, URZ ;  /* 0x000000072a2a7899 */ /* 0x000fe400080006ff */
[----:B------:R-:W-:Y:S02]  /*5180*/  @!P1 IMAD.IADD R0, R2, 0x1, -R3 ;  /* 0x0000000102009824 */ /* 0x000fe400078e0a03 */
[----:B------:R-:W-:Y:S01]  /*5190*/  @!P1 IMAD.IADD R2, R3, 0x1, -R2 ;  /* 0x0000000103029824 */ /* 0x000fe200078e0a02 */
[----:B------:R-:W-:Y:S01]  /*51a0*/  USHF.L.U32 UR41, UR41, 0x8, URZ ;  /* 0x0000000829297899 */ /* 0x000fe200080006ff */
[----:B------:R-:W-:Y:S02]  /*51b0*/  @!P1 IMAD R77, R0, R9, R77 ;  /* 0x00000009004d9224 */ /* 0x000fe400078e024d */
[----:B------:R-:W-:Y:S01]  /*51c0*/  @!P1 IMAD R75, R2, R10, R75 ;  /* 0x0000000a024b9224 */ /* 0x000fe200078e024b */
[----:B------:R-:W-:Y:S08]  /*51d0*/  BRA.U !UP0, `(.L_x_86) ;  /* 0x0000000108407547 */ /* 0x000ff0000b800000 */
[----:B------:R-:W1:Y:S01]  /*51e0*/  LDCU.64 UR8, c[0x4][0x88] ;  /* 0x01001100ff0877ac */ /* 0x000e620008000a00 */
[----:B------:R-:W-:Y:S01]  /*51f0*/  MOV R3, 0x0 ;  /* 0x0000000000037802 */ /* 0x000fe20000000f00 */
[----:B------:R-:W-:Y:S02]  /*5200*/  HFMA2 R12, -RZ, RZ, 0, 5.9604644775390625e-08 ;  /* 0x00000001ff0c7431 */ /* 0x000fe400000001ff */
[----:B------:R-:W-:Y:S02]  /*5210*/  IMAD.MOV.U32 R8, RZ, RZ, 0x70 ;  /* 0x00000070ff087424 */ /* 0x000fe400078e00ff */
[----:B------:R-:W-:Y:S01]  /*5220*/  IMAD.MOV.U32 R13, RZ, RZ, RZ ;  /* 0x000000ffff0d7224 */ /* 0x000fe200078e00ff */
[----:B------:R-:W2:Y:S01]  /*5230*/  LDCU.64 UR6, c[0x4][0x90] ;  /* 0x01001200ff0677ac */ /* 0x000ea20008000a00 */
[----:B------:R-:W3:Y:S01]  /*5240*/  LDC.64 R2, c[0x4][R3] ;  /* 0x0100000003027b82 */ /* 0x000ee20000000a00 */
[----:B------:R-:W4:Y:S01]  /*5250*/  LDCU.64 UR4, c[0x4][0x8] ;  /* 0x01000100ff0477ac */ /* 0x000f220008000a00 */
[----:B-1----:R-:W-:Y:S01]  /*5260*/  MOV R5, UR9 ;  /* 0x0000000900057c02 */ /* 0x002fe20008000f00 */
[----:B------:R-:W-:Y:S01]  /*5270*/  IMAD.U32 R4, RZ, RZ, UR8 ;  /* 0x00000008ff047e24 */ /* 0x000fe2000f8e00ff */
[----:B--2---:R-:W-:Y:S01]  /*5280*/  MOV R7, UR7 ;  /* 0x0000000700077c02 */ /* 0x004fe20008000f00 */
[----:B------:R-:W-:Y:S01]  /*5290*/  IMAD.U32 R6, RZ, RZ, UR6 ;  /* 0x00000006ff067e24 */ /* 0x000fe2000f8e00ff */
[----:B----4-:R-:W-:Y:S01]  /*52a0*/  MOV R11, UR5 ;  /* 0x00000005000b7c02 */ /* 0x010fe20008000f00 */
[----:B------:R-:W-:Y:S02]  /*52b0*/  IMAD.U32 R10, RZ, RZ, UR4 ;  /* 0x00000004ff0a7e24 */ /* 0x000fe4000f8e00ff */
[----:B------:R-:W-:Y:S07]  /*52c0*/  LEPC R20, `(.L_x_86) ;  /* 0x000000001014794e */ /* 0x000fee0000000000 */
[----:B---3-5:R-:W-:Y:S05]  /*52d0*/  CALL.ABS.NOINC R2 ;  /* 0x0000000002007343 */ /* 0x028fea0003c00000 */
.L_x_86:
[----:B------:R-:W-:Y:S01]  /*52e0*/  LOP3.LUT P0, RZ, R166, 0x1b0, RZ, 0xc0, !PT ;  /* 0x000001b0a6ff7812 */ /* 0x000fe2000780c0ff */
[----:B------:R-:W-:Y:S11]  /*52f0*/  BSSY.RECONVERGENT B6, `(.L_x_87) ;  /* 0x0000013000067945 */ /* 0x000ff60003800200 */
[----:B------:R-:W-:Y:S01]  /*5300*/  @!UPT UIADD3 URZ, UPT, UPT, URZ, URZ, URZ ;  /* 0x000000fffffff290 */ /* 0x000fe2000fffe0ff */
[----:B------:R-:W-:Y:S05]  /*5310*/  @!P0 BRA `(.L_x_88) ;  /* 0x0000000000408947 */ /* 0x000fea0003800000 */
        /* <DEDUP_REMOVED lines=16> */
.L_x_88:
[----:B------:R-:W-:Y:S05]  /*5420*/  BSYNC.RECONVERGENT B6 ;  /* 0x0000000000067941 */ /* 0x000fea0003800200 */
.L_x_87:
[----:B------:R-:W-:Y:S01]  /*5430*/  ISETP.NE.U32.AND P4, PT, R146, RZ, PT ;  /* 0x000000ff9200720c */ /* 0x000fe20003f85070 */
[----:B------:R-:W-:Y:S01]  /*5440*/  UISETP.NE.AND UP2, UPT, UR50, URZ, UPT ;  /* 0x000000ff3200728c */ /* 0x000fe2000bf45270 */
[----:B------:R-:W-:Y:S01]  /*5450*/  ISETP.NE.U32.AND P2, PT, RZ, UR38, PT ;  /* 0x00000026ff007c0c */ /* 0x000fe2000bf45070 */
[----:B------:R-:W-:Y:S01]  /*5460*/  UISETP.NE.U32.AND UP1, UPT, UR44, URZ, UPT ;  /* 0x000000ff2c00728c */ /* 0x000fe2000bf25070 */
[----:B------:R-:W-:Y:S01]  /*5470*/  ISETP.NE.AND.EX P4, PT, R147, RZ, PT, P4 ;  /* 0x000000ff9300720c */ /* 0x000fe20003f85340 */
[----:B------:R-:W-:Y:S01]  /*5480*/  UPLOP3.LUT UP0, UPT, UPT, UPT, UPT, 0x40, 0x4 ;  /* 0x000000000004789c */ /* 0x000fe20003f0e870 */
[----:B------:R-:W-:Y:S01]  /*5490*/  ISETP.NE.AND.EX P2, PT, RZ, UR39, PT, P2 ;  /* 0x00000027ff007c0c */ /* 0x000fe2000bf45320 */
[----:B------:R-:W-:Y:S01]  /*54a0*/  UISETP.NE.AND.EX UP1, UPT, UR45, URZ, UPT, UP1 ;  /* 0x000000ff2d00728c */ /* 0x000fe2000bf25310 */
[----:B------:R-:W-:Y:S04]  /*54b0*/  PLOP3.LUT P1, PT, PT, PT, UP2, 0x80, 0x8 ;  /* 0x000000000008781c */ /* 0x000fe80003f2f028 */
[----:B------:R-:W-:Y:S06]  /*54c0*/  @UP2 UPLOP3.LUT UP0, UPT, UPT, UPT, UP1, 0x80, 0x8 ;  /* 0x000000000008289c */ /* 0x000fec0003f0f010 */
[----:B------:R-:W-:Y:S01]  /*54d0*/  PLOP3.LUT P0, PT, PT, PT, UP0, 0x80, 0x8 ;  /* 0x000000000008781c */ /* 0x000fe20003f0f008 */
[----:B------:R-:W-:Y:S01]  /*54e0*/  @!UPT UIADD3 URZ, UPT, UPT, URZ, URZ, URZ ;  /* 0x000000fffffff290 */ /* 0x000fe2000fffe0ff */
[----:B------:R-:W-:Y:S11]  /*54f0*/  BRA.U !UP1, `(.L_x_89) ;  /* 0x0000000109387547 */ /* 0x000ff6000b800000 */
[----:B------:R-:W-:Y:S01]  /*5500*/  UISETP.NE.U32.AND UP0, UPT, UR38, URZ, UPT ;  /* 0x000000ff2600728c */ /* 0x000fe2000bf05070 */
[----:B------:R-:W-:Y:S02]  /*5510*/  HFMA2 R0, -RZ, RZ, 0, 5.9604644775390625e-08 ;  /* 0x00000001ff007431 */ /* 0x000fe400000001ff */
[----:B------:R-:W-:Y:S01]  /*5520*/  IMAD.MOV.U32 R151, RZ, RZ, 0x1 ;  /* 0x00000001ff977424 */ /* 0x000fe200078e00ff */
[----:B------:R-:W-:Y:S06]  /*5530*/  UISETP.NE.AND.EX UP0, UPT, UR39, URZ, UPT, UP0 ;  /* 0x000000ff2700728c */ /* 0x000fec000bf05300 */
[----:B------:R-:W-:Y:S05]  /*5540*/  PLOP3.LUT P3, PT, PT, PT, UP0, 0x80, 0x8 ;  /* 0x000000000008781c */ /* 0x000fea0003f6f008 */
[----:B------:R-:W1:Y:S01]  /*5550*/  @UP0 LDCU.64 UR6, c[0x0][0x888] ;  /* 0x00011100ff0607ac */ /* 0x000e620008000a00 */
[----:B------:R-:W-:Y:S07]  /*5560*/  @UP0 UIMAD UR4, UR36, UR44, URZ ;  /* 0x0000002c240402a4 */ /* 0x000fee000f8e02ff */
[----:B------:R-:W-:Y:S01]  /*5570*/  @!P3 PRMT R151, R0, 0x7610, R151 ;  /* 0x000076100097b816 */ /* 0x000fe20000000097 */
[----:B-1----:R-:W-:Y:S03]  /*5580*/  @UP0 UIMAD.WIDE UR6, UR4, 0x4, UR6 ;  /* 0x00000004040608a5 */ /* 0x002fe6000f8e0206 */
[----:B------:R-:W1:Y:S03]  /*5590*/  @!UP0 LDCU UR4, c[0x0][0x880] ;  /* 0x00011000ff0487ac */ /* 0x000e660008000800 */
[----:B------:R-:W-:Y:S01]  /*55a0*/  IMAD.U32 R2, RZ, RZ, UR6 ;  /* 0x00000006ff027e24 */ /* 0x000fe2000f8e00ff */
[----:B------:R-:W-:Y:S05]  /*55b0*/  MOV R3, UR7 ;  /* 0x0000000700037c02 */ /* 0x000fea0008000f00 */
[----:B-----5:R2:W5:Y:S02]  /*55c0*/  @P3 LDG.E R82, desc[UR46][R2.64] ;  /* 0x0000002e02523981 */ /* 0x020564000c1e1900 */
[----:B-12---:R-:W-:Y:S02]  /*55d0*/  @!P3 IMAD.U32 R82, RZ, RZ, UR4 ;  /* 0x00000004ff52be24 */ /* 0x006fe4000f8e00ff */
.L_x_89:
[----:B------:R-:W-:Y:S05]  /*55e0*/  @!P4 BRA `(.L_x_90) ;  /* 0x000000000020c947 */ /* 0x000fea0003800000 */
[----:B------:R-:W-:Y:S04]  /*55f0*/  ISETP.NE.U32.AND P3, PT, R144, RZ, PT ;  /* 0x000000ff9000720c */ /* 0x000fe80003f65070 */
[----:B------:R-:W-:Y:S11]  /*5600*/  ISETP.NE.AND.EX P3, PT, R145, RZ, PT, P3 ;  /* 0x000000ff9100720c */ /* 0x000ff60003f65330 */
[----:B------:R-:W-:Y:S02]  /*5610*/  @!UPT UIADD3 URZ, UPT, UPT, URZ, URZ, URZ ;  /* 0x000000fffffff290 */ /* 0x000fe4000fffe0ff */
[----:B------:R-:W1:Y:S01]  /*5620*/  @P3 LDC.64 R2, c[0x0][0x8a8] ;  /* 0x00022a00ff023b82 */ /* 0x000e620000000a00 */
[----:B------:R-:W-:Y:S04]  /*5630*/  @P3 IMAD R0, R146, UR36, RZ ;  /* 0x0000002492003c24 */ /* 0x000fe8000f8e02ff */
[----:B-1----:R-:W-:Y:S05]  /*5640*/  @P3 IMAD.WIDE R2, R0, 0x4, R2 ;  /* 0x0000000400023825 */ /* 0x002fea00078e0202 */
[----:B-----5:R1:W5:Y:S02]  /*5650*/  @P3 LDG.E R78, desc[UR46][R2.64] ;  /* 0x0000002e024e3981 */ /* 0x020364000c1e1900 */
[----:B-1----:R-:W2:Y:S02]  /*5660*/  @!P3 LDC R78, c[0x0][0x8a0] ;  /* 0x00022800ff4ebb82 */ /* 0x002ea40000000800 */
.L_x_90:
[----:B-----5:R-:W-:Y:S01]  /*5670*/  ISETP.NE.AND P4, PT, R82, RZ, PT ;  /* 0x000000ff5200720c */ /* 0x020fe20003f85270 */
[----:B------:R-:W-:Y:S01]  /*5680*/  BSSY B1, `(.L_x_91) ;  /* 0x0000048000017945 */ /* 0x000fe20003800000 */
[----:B------:R-:W-:Y:S01]  /*5690*/  SEL R7, RZ, 0xffffffff, P2 ;  /* 0xffffffffff077807 */ /* 0x000fe20001000000 */
[----:B------:R-:W-:Y:S01]  /*56a0*/  IMAD.MOV.U32 R109, RZ, RZ, 0x1 ;  /* 0x00000001ff6d7424 */ /* 0x000fe200078e00ff */
[----:B------:R-:W-:Y:S01]  /*56b0*/  LOP3.LUT P3, RZ, R151, 0xff, RZ, 0xc0, !PT ;  /* 0x000000ff97ff7812 */ /* 0x000fe2000786c0ff */
[----:B------:R-:W-:Y:S01]  /*56c0*/  IMAD R80, R76, 0x100, R79 ;  /* 0x000001004c507824 */ /* 0x000fe200078e024f */
[----:B------:R-:W-:Y:S02]  /*56d0*/  @P1 SEL R0, RZ, 0xffffffff, P4 ;  /* 0xffffffffff001807 */ /* 0x000fe40002000000 */
[----:B------:R-:W-:Y:S02]  /*56e0*/  CS2R R98, SRZ ;  /* 0x0000000000627805 */ /* 0x000fe4000001ff00 */
[----:B------:R-:W-:Y:S02]  /*56f0*/  LEA R3, R160, UR49, 0x3 ;  /* 0x00000031a0037c11 */ /* 0x000fe4000f8e18ff */
[----:B------:R-:W-:Y:S02]  /*5700*/  CS2R R96, SRZ ;  /* 0x0000000000607805 */ /* 0x000fe4000001ff00 */
[----:B------:R-:W-:Y:S02]  /*5710*/  @P0 SEL R0, R7, R0, !P3 ;  /* 0x0000000007000207 */ /* 0x000fe40005800000 */
[----:B------:R-:W-:Y:S02]  /*5720*/  CS2R R94, SRZ ;  /* 0x00000000005e7805 */ /* 0x000fe4000001ff00 */
[----:B------:R-:W-:Y:S02]  /*5730*/  LEA R108, R76, UR49, 0x3 ;  /* 0x000000314c6c7c11 */ /* 0x000fe4000f8e18ff */
[----:B------:R-:W-:Y:S02]  /*5740*/  CS2R R92, SRZ ;  /* 0x00000000005c7805 */ /* 0x000fe4000001ff00 */
[----:B------:R-:W-:Y:S02]  /*5750*/  @P1 LOP3.LUT R0, R0, 0x1, RZ, 0xc0, !PT ;  /* 0x0000000100001812 */ /* 0x000fe400078ec0ff */
[----:B------:R-:W-:Y:S02]  /*5760*/  CS2R R90, SRZ ;  /* 0x00000000005a7805 */ /* 0x000fe4000001ff00 */
[----:B------:R-:W-:Y:S02]  /*5770*/  SHF.L.U32 R5, R162, 0x1f, RZ ;  /* 0x0000001fa2057819 */ /* 0x000fe400000006ff */
[----:B------:R-:W-:Y:S02]  /*5780*/  CS2R R88, SRZ ;  /* 0x0000000000587805 */ /* 0x000fe4000001ff00 */
[----:B------:R-:W-:Y:S02]  /*5790*/  ISETP.NE.U32.OR P6, PT, R0, 0x1, !P1 ;  /* 0x000000010000780c */ /* 0x000fe40004fc5470 */
[----:B------:R-:W-:Y:S02]  /*57a0*/  CS2R R102, SRZ ;  /* 0x0000000000667805 */ /* 0x000fe4000001ff00 */
[----:B------:R-:W-:Y:S02]  /*57b0*/  PLOP3.LUT P2, PT, PT, PT, UP1, 0x80, 0x8 ;  /* 0x000000000008781c */ /* 0x000fe40003f4f018 */
[----:B------:R-:W-:Y:S02]  /*57c0*/  CS2R R100, SRZ ;  /* 0x0000000000647805 */ /* 0x000fe4000001ff00 */
[----:B------:R-:W-:Y:S02]  /*57d0*/  SEL R0, RZ, 0xffffffff, P4 ;  /* 0xffffffffff007807 */ /* 0x000fe40002000000 */
[----:B------:R-:W-:Y:S03]  /*57e0*/  P2R R117, PR, RZ, 0x40 ;  /* 0x00000040ff757803 */ /* 0x000fe60000000000 */
[----:B------:R-:W-:Y:S04]  /*57f0*/  @P6 SHF.L.U32 R2, R159, 0x1f, RZ ;  /* 0x0000001f9f026819 */ /* 0x000fe800000006ff */
[----:B------:R-:W-:Y:S01]  /*5800*/  @P2 SEL R0, R7, R0, !P3 ;  /* 0x0000000007002207 */ /* 0x000fe20005800000 */
[----:B------:R-:W1:Y:S03]  /*5810*/  @P6 SYNCS.PHASECHK.TRANS64.TRYWAIT P1, [R3+URZ+0x70], R2 ;  /* 0x00007002030065a7 */ /* 0x000e6600080211ff */
[----:B------:R-:W-:Y:S04]  /*5820*/  LOP3.LUT R0, R0, 0x1, RZ, 0xc0, !PT ;  /* 0x0000000100007812 */ /* 0x000fe800078ec0ff */
[----:B------:R-:W-:Y:S04]  /*5830*/  ISETP.NE.U32.AND P5, PT, R0, 0x1, PT ;  /* 0x000000010000780c */ /* 0x000fe80003fa5070 */
[----:B------:R-:W-:Y:S01]  /*5840*/  P2R R110, PR, RZ, 0x20 ;  /* 0x00000020ff6e7803 */ /* 0x000fe20000000000 */
[----:B------:R3:W4:Y:S01]  /*5850*/  SYNCS.PHASECHK.TRANS64.TRYWAIT P0, [R108+URZ+0xe0], R5 ;  /* 0x0000e0056c0075a7 */ /* 0x00072200080011ff */
[----:B-1----:R-:W-:Y:S01]  /*5860*/  @P6 SEL R109, RZ, 0x1, !P1 ;  /* 0x00000001ff6d6807 */ /* 0x002fe20004800000 */
[----:B---3--:R-:W-:Y:S06]  /*5870*/  @!P6 BRA `(.L_x_92) ;  /* 0x0000000000a0e947 */ /* 0x008fec0003800000 */
[----:B------:R-:W-:Y:S01]  /*5880*/  @P5 IMAD R7, R160, 0x2000, R153 ;  /* 0x00002000a0075824 */ /* 0x000fe200078e0299 */
[----:B------:R-:W-:Y:S01]  /*5890*/  ISETP.NE.AND P1, PT, R109, RZ, PT ;  /* 0x000000ff6d00720c */ /* 0x000fe20003f25270 */
[----:B------:R-:W-:Y:S01]  /*58a0*/  BSSY B0, `(.L_x_93) ;  /* 0x0000011000007945 */ /* 0x000fe20003800000 */
[----:B------:R-:W-:Y:S01]  /*58b0*/  CS2R R102, SRZ ;  /* 0x0000000000667805 */ /* 0x000fe2000001ff00 */
[----:B------:R-:W-:Y:S01]  /*58c0*/  @P5 VIADD R2, R7, UR49 ;  /* 0x0000003107025c36 */ /* 0x000fe20008000000 */
[----:B------:R-:W-:Y:S02]  /*58d0*/  CS2R R100, SRZ ;  /* 0x0000000000647805 */ /* 0x000fe4000001ff00 */
[----:B------:R-:W-:Y:S02]  /*58e0*/  CS2R R90, SRZ ;  /* 0x00000000005a7805 */ /* 0x000fe4000001ff00 */
[----:B------:R-:W-:Y:S01]  /*58f0*/  CS2R R88, SRZ ;  /* 0x0000000000587805 */ /* 0x000fe2000001ff00 */
[--C-:B------:R-:W-:Y:S01]  /*5900*/  @P5 IMAD.IADD R6, R165, 0x1, R2.reuse ;  /* 0x00000001a5065824 */ /* 0x100fe200078e0202 */
[----:B------:R-:W-:Y:S01]  /*5910*/  CS2R R94, SRZ ;  /* 0x00000000005e7805 */ /* 0x000fe2000001ff00 */
[--C-:B------:R-:W-:Y:S01]  /*5920*/  @P5 IMAD.IADD R4, R164, 0x1, R2.reuse ;  /* 0x00000001a4045824 */ /* 0x100fe200078e0202 */
[----:B------:R-:W-:Y:S01]  /*5930*/  CS2R R92, SRZ ;  /* 0x00000000005c7805 */ /* 0x000fe2000001ff00 */
[----:B------:R-:W-:Y:S01]  /*5940*/  @P5 IMAD R2, R163, 0x10, R2 ;  /* 0x00000010a3025824 */ /* 0x000fe200078e0202 */
[----:B------:R-:W-:Y:S02]  /*5950*/  CS2R R98, SRZ ;  /* 0x0000000000627805 */ /* 0x000fe4000001ff00 */
[----:B------:R-:W-:Y:S01]  /*5960*/  CS2R R96, SRZ ;  /* 0x0000000000607805 */ /* 0x000fe2000001ff00 */
[----:B------:R-:W-:Y:S06]  /*5970*/  @P1 BRA `(.L_x_94) ;  /* 0x00000000000c1947 */ /* 0x000fec0003800000 */
[----:B------:R-:W-:Y:S04]  /*5980*/  SHF.L.U32 R0, R159, 0x1f, RZ ;  /* 0x0000001f9f007819 */ /* 0x000fe800000006ff */
[----:B------:R-:W1:Y:S02]  /*5990*/  SYNCS.PHASECHK.TRANS64.TRYWAIT P1, [R3+URZ+0x70], R0 ;  /* 0x00007000030075a7 */ /* 0x000e6400080211ff */
[----:B-1----:R-:W-:Y:S05]  /*59a0*/  @!P1 BRA `(.L_x_95) ;  /* 0x0000006000a89947 */ /* 0x002fea0003800000 */
.L_x_94:
[----:B------:R-:W-:Y:S05]  /*59b0*/  BSYNC B0 ;  /* 0x0000000000007941 */ /* 0x000fea0003800000 */
.L_x_93:
[----:B------:R-:W-:Y:S01]  /*59c0*/  ISETP.NE.AND P1, PT, R110, RZ, PT ;  /* 0x000000ff6e00720c */ /* 0x000fe20003f25270 */
[----:B-1----:R-:W-:Y:S02]  /*59d0*/  VIADD R3, R3, 0x90 ;  /* 0x0000009003037836 */ /* 0x002fe40000000000 */
[----:B------:R-:W-:Y:S02]  /*59e0*/  IMAD.U32 R0, RZ, RZ, UR37 ;  /* 0x00000025ff007e24 */ /* 0x000fe4000f8e00ff */
[----:B------:R-:W-:Y:S03]  /*59f0*/  VIADD R160, R160, 0x1 ;  /* 0x00000001a0a07836 */ /* 0x000fe60000000000 */
[----:B------:R-:W-:Y:S05]  /*5a00*/  PRMT R0, R0, 0x654, R3 ;  /* 0x0000065400007816 */ /* 0x000fea0000000003 */
[----:B------:R1:W3:Y:S04]  /*5a10*/  @P1 LDS.128 R100, [R7+UR49+0x200] ;  /* 0x0002003107641984 */ /* 0x0002e80008000c00 */
[----:B------:R1:W1:Y:S04]  /*5a20*/  @P1 LDS.128 R88, [R6+0x200] ;  /* 0x0002000006581984 */ /* 0x0002680000000c00 */
[----:B------:R1:W1:Y:S04]  /*5a30*/  @P1 LDS.128 R92, [R4+0x200] ;  /* 0x00020000045c1984 */ /* 0x0002680000000c00 */
[----:B------:R1:W1:Y:S01]  /*5a40*/  @P1 LDS.128 R96, [R2+0x200] ;  /* 0x0002000002601984 */ /* 0x0002620000000c00 */
[C---:B------:R-:W-:Y:S01]  /*5a50*/  ISETP.NE.AND P1, PT, R160.reuse, 0x4, PT ;  /* 0x00000004a000780c */ /* 0x040fe20003f25270 */
[----:B------:R-:W-:Y:S01]  /*5a60*/  @!PT LDS RZ, [RZ] ;  /* 0x00000000fffff984 */ /* 0x000fe20000000800 */
[----:B------:R-:W-:Y:S01]  /*5a70*/  @!PT LDS RZ, [RZ] ;  /* 0x00000000fffff984 */ /* 0x000fe20000000800 */
[----:B------:R-:W-:Y:S01]  /*5a80*/  @!PT LDS RZ, [RZ] ;  /* 0x00000000fffff984 */ /* 0x000fe20000000800 */
[----:B------:R-:W-:Y:S01]  /*5a90*/  @!PT LDS RZ, [RZ] ;  /* 0x00000000fffff984 */ /* 0x000fe20000000800 */
[----:B------:R5:W-:Y:S06]  /*5aa0*/  MEMBAR.ALL.CTA ;  /* 0x0000000000007992 */ /* 0x000bec0000008000 */
[----:B-----5:R-:W5:Y:S01]  /*5ab0*/  FENCE.VIEW.ASYNC.S ;  /* 0x00000000000073c6 */ /* 0x020f620000000000 */
[----:B------:R-:W-:Y:S01]  /*5ac0*/  SEL R160, R160, RZ, P1 ;  /* 0x000000ffa0a07207 */ /* 0x000fe20000800000 */
[----:B-----5:R5:W-:Y:S02]  /*5ad0*/  SYNCS.ARRIVE.TRANS64.RED.A1T0 RZ, [R0+URZ], RZ ;  /* 0x000000ff00ff79a7 */ /* 0x020be400081004ff */
[----:B-----5:R-:W-:Y:S04]  /*5ae0*/  SEL R0, RZ, 0x1, P1 ;  /* 0x00000001ff007807 */ /* 0x020fe80000800000 */
[----:B---3--:R-:W-:Y:S02]  /*5af0*/  LOP3.LUT R159, R159, R0, RZ, 0x3c, !PT ;  /* 0x000000009f9f7212 */ /* 0x008fe400078e3cff */
.L_x_92:
[----:B------:R-:W-:Y:S05]  /*5b00*/  BSYNC B1 ;  /* 0x0000000000017941 */ /* 0x000fea0003800000 */
.L_x_91:
[----:B------:R-:W-:Y:S04]  /*5b10*/  SHF.R.U32.HI R3, RZ, 0x15, R80 ;  /* 0x00000015ff037819 */ /* 0x000fe80000011650 */
[----:B------:R-:W-:Y:S01]  /*5b20*/  LOP3.LUT P1, RZ, R3, 0x3, R154, 0x48, !PT ;  /* 0x0000000303ff7812 */ /* 0x000fe2000782489a */
[----:B------:R-:W-:Y:S01]  /*5b30*/  @!UPT UIADD3 URZ, UPT, UPT, URZ, URZ, URZ ;  /* 0x000000fffffff290 */ /* 0x000fe2000fffe0ff */
[----:B----4-:R-:W-:Y:S11]  /*5b40*/  @P0 BRA `(.L_x_96) ;  /* 0x0000000000080947 */ /* 0x010ff60003800000 */
[----:B------:R-:W3:Y:S02]  /*5b50*/  SYNCS.PHASECHK.TRANS64.TRYWAIT P0, [R108+URZ+0xe0], R5 ;  /* 0x0000e0056c0075a7 */ /* 0x000ee400080011ff */
[----:B---3--:R-:W-:Y:S05]  /*5b60*/  @!P0 BRA `(.L_x_97) ;  /* 0x00000060004c8947 */ /* 0x008fea0003800000 */
.L_x_96:
[----:B------:R-:W-:Y:S05]  /*5b70*/  @!P1 BRA `(.L_x_98) ;  /* 0x0000000000409947 */ /* 0x000fea0003800000 */
[----:B------:R-:W3:Y:S01]  /*5b80*/  LDCU.64 UR8, c[0x4][0x78] ;  /* 0x01000f00ff0877ac */ /* 0x000ee20008000a00 */
[----:B------:R-:W-:Y:S01]  /*5b90*/  MOV R3, 0x0 ;  /* 0x0000000000037802 */ /* 0x000fe20000000f00 */
[----:B------:R-:W-:Y:S02]  /*5ba0*/  HFMA2 R12, -RZ, RZ, 0, 5.9604644775390625e-08 ;  /* 0x00000001ff0c7431 */ /* 0x000fe400000001ff */
[----:B------:R-:W-:Y:S02]  /*5bb0*/  IMAD.MOV.U32 R8, RZ, RZ, 0x192 ;  /* 0x00000192ff087424 */ /* 0x000fe400078e00ff */
[----:B------:R-:W-:Y:S01]  /*5bc0*/  IMAD.MOV.U32 R13, RZ, RZ, RZ ;  /* 0x000000ffff0d7224 */ /* 0x000fe200078e00ff */
[----:B------:R-:W4:Y:S01]  /*5bd0*/  LDCU.64 UR6, c[0x4][0x80] ;  /* 0x01001000ff0677ac */ /* 0x000f220008000a00 */
[----:B-1----:R-:W1:Y:S01]  /*5be0*/  LDC.64 R2, c[0x4][R3] ;  /* 0x0100000003027b82 */ /* 0x002e620000000a00 */
[----:B------:R-:W5:Y:S01]  /*5bf0*/  LDCU.64 UR4, c[0x4][0x18] ;  /* 0x01000300ff0477ac */ /* 0x000f620008000a00 */
[----:B---3--:R-:W-:Y:S01]  /*5c00*/  MOV R5, UR9 ;  /* 0x0000000900057c02 */ /* 0x008fe20008000f00 */
[----:B------:R-:W-:Y:S01]  /*5c10*/  IMAD.U32 R4, RZ, RZ, UR8 ;  /* 0x00000008ff047e24 */ /* 0x000fe2000f8e00ff */
[----:B----4-:R-:W-:Y:S01]  /*5c20*/  MOV R7, UR7 ;  /* 0x0000000700077c02 */ /* 0x010fe20008000f00 */
[----:B------:R-:W-:Y:S01]  /*5c30*/  IMAD.U32 R6, RZ, RZ, UR6 ;  /* 0x00000006ff067e24 */ /* 0x000fe2000f8e00ff */
[----:B-----5:R-:W-:Y:S01]  /*5c40*/  MOV R11, UR5 ;  /* 0x00000005000b7c02 */ /* 0x020fe20008000f00 */
[----:B------:R-:W-:Y:S02]  /*5c50*/  IMAD.U32 R10, RZ, RZ, UR4 ;  /* 0x00000004ff0a7e24 */ /* 0x000fe4000f8e00ff */
[----:B------:R-:W-:Y:S07]  /*5c60*/  LEPC R20, `(.L_x_98) ;  /* 0x000000001014794e */ /* 0x000fee0000000000 */
[----:B-12---:R-:W-:Y:S05]  /*5c70*/  CALL.ABS.NOINC R2 ;  /* 0x0000000002007343 */ /* 0x006fea0003c00000 */
.L_x_98:
[----:B------:R-:W-:Y:S01]  /*5c80*/  SHF.L.U32 R83, R100, 0x10, RZ ;  /* 0x0000001064537819 */ /* 0x000fe200000006ff */
[----:B------:R-:W-:Y:S05]  /*5c90*/  WARPSYNC.ALL ;  /* 0x0000000000007948 */ /* 0x000fea0003800000 */
[----:B------:R-:W-:Y:S01]  /*5ca0*/  R2UR UR4, R80 ;  /* 0x00000000500472ca */ /* 0x000fe200000e0000 */
[----:B------:R-:W-:Y:S01]  /*5cb0*/  BSSY.RECONVERGENT B0, `(.L_x_99) ;  /* 0x0000121000007945 */ /* 0x000fe20003800200 */
[----:B------:R-:W-:Y:S02]  /*5cc0*/  IADD3 R111, PT, PT, R153, UR49, RZ ;  /* 0x00000031996f7c10 */ /* 0x000fe4000fffe0ff */
[----:B------:R-:W-:Y:S02]  /*5cd0*/  SHF.L.U32 R116, R163, 0x4, RZ ;  /* 0x00000004a3747819 */ /* 0x000fe400000006ff */
[-C--:B------:R-:W-:Y:S02]  /*5ce0*/  IADD3 R172, PT, PT, R165, R111.reuse, RZ ;  /* 0x0000006fa5ac7210 */ /* 0x080fe40007ffe0ff */
[----:B------:R-:W-:Y:S02]  /*5cf0*/  IADD3 R171, PT, PT, R164, R111, RZ ;  /* 0x0000006fa4ab7210 */ /* 0x000fe40007ffe0ff */
[----:B------:R-:W-:Y:S02]  /*5d00*/  IADD3 R170, PT, PT, R111, R116, RZ ;  /* 0x000000746faa7210 */ /* 0x000fe40007ffe0ff */
[C---:B------:R-:W-:Y:S01]  /*5d10*/  PRMT R81, R100.reuse, 0x8880, RZ ;  /* 0x0000888064517816 */ /* 0x040fe200000000ff */
[----:B-1-3--:R-:W2:Y:S01]  /*5d20*/  LDTM.x64 R4, tmem[UR4] ;  /* 0x00000004000479ee */ /* 0x00aea20008340000 */
[----:B------:R-:W-:Y:S02]  /*5d30*/  SHF.R.S32.HI R83, RZ, 0x18, R83 ;  /* 0x00000018ff537819 */ /* 0x000fe40000011453 */
[----:B------:R-:W-:Y:S02]  /*5d40*/  SHF.R.S32.HI R86, RZ, 0x18, R101 ;  /* 0x00000018ff567819 */ /* 0x000fe40000011465 */
[----:B------:R-:W-:Y:S02]  /*5d50*/  SHF.L.U32 R84, R100, 0x8, RZ ;  /* 0x0000000864547819 */ /* 0x000fe400000006ff */
[----:B------:R-:W-:Y:S02]  /*5d60*/  SHF.L.U32 R85, R101, 0x8, RZ ;  /* 0x0000000865557819 */ /* 0x000fe400000006ff */
[----:B------:R-:W-:Y:S02]  /*5d70*/  SHF.R.S32.HI R84, RZ, 0x18, R84 ;  /* 0x00000018ff547819 */ /* 0x000fe40000011454 */
[----:B------:R-:W-:Y:S02]  /*5d80*/  SHF.R.S32.HI R85, RZ, 0x18, R85 ;  /* 0x00000018ff557819 */ /* 0x000fe40000011455 */
[----:B------:R-:W-:Y:S02]  /*5d90*/  SHF.L.U32 R87, R98, 0x8, RZ ;  /* 0x0000000862577819 */ /* 0x000fe400000006ff */
[----:B------:R-:W-:Y:S02]  /*5da0*/  ISETP.NE.AND P0, PT, R167, RZ, PT ;  /* 0x000000ffa700720c */ /* 0x000fe40003f05270 */
[----:B------:R-:W-:Y:S02]  /*5db0*/  SHF.R.S32.HI R87, RZ, 0x18, R87 ;  /* 0x00000018ff577819 */ /* 0x000fe40000011457 */
[----:B------:R-:W-:Y:S02]  /*5dc0*/  ISETP.NE.AND P6, PT, R117, RZ, PT ;  /* 0x000000ff7500720c */ /* 0x000fe40003fc5270 */
[----:B------:R-:W-:Y:S01]  /*5dd0*/  LEA R118, R160, UR49, 0x3 ;  /* 0x00000031a0767c11 */ /* 0x000fe2000f8e18ff */
[C---:B--2---:R-:W-:Y:S02]  /*5de0*/  IMAD R0, R78.reuse, R4, RZ ;  /* 0x000000044e007224 */ /* 0x044fe400078e02ff */
[C---:B------:R-:W-:Y:S02]  /*5df0*/  IMAD R2, R78.reuse, R5, RZ ;  /* 0x000000054e027224 */ /* 0x040fe400078e02ff */
[----:B------:R-:W-:Y:S02]  /*5e00*/  IMAD R3, R78, R6, RZ ;  /* 0x000000064e037224 */ /* 0x000fe400078e02ff */
[-C--:B------:R-:W-:Y:S01]  /*5e10*/  IMAD R0, R81, R82.reuse, R0 ;  /* 0x0000005251007224 */ /* 0x080fe200078e0200 */
[----:B------:R-:W-:Y:S01]  /*5e20*/  SHF.R.S32.HI R81, RZ, 0x18, R100 ;  /* 0x00000018ff517819 */ /* 0x000fe20000011464 */
[-C--:B------:R-:W-:Y:S01]  /*5e30*/  IMAD R2, R83, R82.reuse, R2 ;  /* 0x0000005253027224 */ /* 0x080fe200078e0202 */
[C---:B------:R-:W-:Y:S01]  /*5e40*/  PRMT R83, R101.reuse, 0x8880, RZ ;  /* 0x0000888065537816 */ /* 0x040fe200000000ff */
[----:B------:R-:W-:Y:S01]  /*5e50*/  IMAD R3, R84, R82, R3 ;  /* 0x0000005254037224 */ /* 0x000fe200078e0203 */
[----:B------:R-:W-:Y:S01]  /*5e60*/  SHF.L.U32 R84, R101, 0x10, RZ ;  /* 0x0000001065547819 */ /* 0x000fe200000006ff */
[C---:B------:R-:W-:Y:S01]  /*5e70*/  IMAD R7, R78.reuse, R7, RZ ;  /* 0x000000074e077224 */ /* 0x040fe200078e02ff */
[----:B------:R-:W-:Y:S01]  /*5e80*/  @P6 SHF.L.U32 R119, R159, 0x1f, RZ ;  /* 0x0000001f9f776819 */ /* 0x000fe200000006ff */
[C---:B------:R-:W-:Y:S01]  /*5e90*/  IMAD R4, R78.reuse, R8, RZ ;  /* 0x000000084e047224 */ /* 0x040fe200078e02ff */
[----:B------:R-:W-:Y:S01]  /*5ea0*/  SHF.R.S32.HI R84, RZ, 0x18, R84 ;  /* 0x00000018ff547819 */ /* 0x000fe20000011454 */
[----:B------:R-:W-:Y:S02]  /*5eb0*/  IMAD R5, R78, R9, RZ ;  /* 0x000000094e057224 */ /* 0x000fe400078e02ff */
[----:B------:R-:W-:Y:S01]  /*5ec0*/  IMAD R7, R81, R82, R7 ;  /* 0x0000005251077224 */ /* 0x000fe200078e0207 */
[----:B------:R-:W-:Y:S01]  /*5ed0*/  PRMT R81, R102, 0x8880, RZ ;  /* 0x0000888066517816 */ /* 0x000fe200000000ff */
[----:B------:R-:W-:Y:S02]  /*5ee0*/  IMAD R6, R78, R10, RZ ;  /* 0x0000000a4e067224 */ /* 0x000fe400078e02ff */
[-C--:B------:R-:W-:Y:S01]  /*5ef0*/  IMAD R4, R83, R82.reuse, R4 ;  /* 0x0000005253047224 */ /* 0x080fe200078e0204 */
[----:B------:R-:W-:Y:S01]  /*5f00*/  I2IP.S8.S32.SAT R105, R7, R3, RZ ;  /* 0x0000000307697239 */ /* 0x000fe200000014ff */
[----:B------:R-:W-:Y:S01]  /*5f10*/  IMAD R5, R84, R82, R5 ;  /* 0x0000005254057224 */ /* 0x000fe200078e0205 */
[----:B------:R-:W-:Y:S01]  /*5f20*/  SHF.L.U32 R83, R102, 0x10, RZ ;  /* 0x0000001066537819 */ /* 0x000fe200000006ff */
[----:B------:R-:W-:Y:S01]  /*5f30*/  IMAD R11, R78, R11, RZ ;  /* 0x0000000b4e0b7224 */ /* 0x000fe200078e02ff */
[----:B------:R-:W-:Y:S01]  /*5f40*/  I2IP.S8.S32.SAT R104, R2, R0, R105 ;  /* 0x0000000002687239 */ /* 0x000fe20000001469 */
[----:B------:R-:W-:Y:S01]  /*5f50*/  IMAD R6, R85, R82, R6 ;  /* 0x0000005255067224 */ /* 0x000fe200078e0206 */
[----:B------:R-:W-:Y:S01]  /*5f60*/  SHF.R.S32.HI R83, RZ, 0x18, R83 ;  /* 0x00000018ff537819 */ /* 0x000fe20000011453 */
[----:B------:R-:W-:Y:S01]  /*5f70*/  IMAD R8, R78, R12, RZ ;  /* 0x0000000c4e087224 */ /* 0x000fe200078e02ff */
[----:B------:R-:W-:Y:S01]  /*5f80*/  SHF.L.U32 R85, R102, 0x8, RZ ;  /* 0x0000000866557819 */ /* 0x000fe200000006ff */
[----:B------:R-:W-:Y:S02]  /*5f90*/  IMAD R9, R78, R13, RZ ;  /* 0x0000000d4e097224 */ /* 0x000fe400078e02ff */
[----:B------:R-:W-:Y:S01]  /*5fa0*/  IMAD R11, R86, R82, R11 ;  /* 0x00000052560b7224 */ /* 0x000fe200078e020b */
[----:B------:R-:W-:Y:S01]  /*5fb0*/  SHF.R.S32.HI R85, RZ, 0x18, R85 ;  /* 0x00000018ff557819 */ /* 0x000fe20000011455 */
[C---:B------:R-:W-:Y:S01]  /*5fc0*/  IMAD R10, R78.reuse, R14, RZ ;  /* 0x0000000e4e0a7224 */ /* 0x040fe200078e02ff */
[----:B------:R-:W-:Y:S01]  /*5fd0*/  SHF.R.S32.HI R86, RZ, 0x18, R103 ;  /* 0x00000018ff567819 */ /* 0x000fe20000011467 */
[----:B------:R-:W-:Y:S01]  /*5fe0*/  IMAD R8, R81, R82, R8 ;  /* 0x0000005251087224 */ /* 0x000fe200078e0208 */
[----:B------:R-:W-:Y:S01]  /*5ff0*/  I2IP.S8.S32.SAT R106, R11, R6, RZ ;  /* 0x000000060b6a7239 */ /* 0x000fe200000014ff */
[----:B------:R-:W-:Y:S01]  /*6000*/  IMAD R9, R83, R82, R9 ;  /* 0x0000005253097224 */ /* 0x000fe200078e0209 */
[C---:B------:R-:W-:Y:S01]  /*6010*/  PRMT R83, R103.reuse, 0x8880, RZ ;  /* 0x0000888067537816 */ /* 0x040fe200000000ff */
[----:B------:R-:W-:Y:S01]  /*6020*/  IMAD.U32 R84, R103, 0x10000, RZ ;  /* 0x0001000067547824 */ /* 0x000fe200078e00ff */
[----:B------:R-:W-:Y:S01]  /*6030*/  I2IP.S8.S32.SAT R105, R5, R4, R106 ;  /* 0x0000000405697239 */ /* 0x000fe2000000146a */
[C---:B------:R-:W-:Y:S01]  /*6040*/  IMAD R15, R78.reuse, R15, RZ ;  /* 0x0000000f4e0f7224 */ /* 0x040fe200078e02ff */
[----:B------:R-:W-:Y:S01]  /*6050*/  SHF.R.S32.HI R81, RZ, 0x18, R102 ;  /* 0x00000018ff517819 */ /* 0x000fe20000011466 */
[----:B------:R-:W-:Y:S01]  /*6060*/  IMAD R10, R85, R82, R10 ;  /* 0x00000052550a7224 */ /* 0x000fe200078e020a */
[----:B------:R-:W-:Y:S01]  /*6070*/  SHF.R.S32.HI R84, RZ, 0x18, R84 ;  /* 0x00000018ff547819 */ /* 0x000fe20000011454 */
[C---:B------:R-:W-:Y:S01]  /*6080*/  IMAD R12, R78.reuse, R16, RZ ;  /* 0x000000104e0c7224 */ /* 0x040fe200078e02ff */
[----:B------:R-:W-:Y:S01]  /*6090*/  SHF.L.U32 R85, R103, 0x8, RZ ;  /* 0x0000000867557819 */ /* 0x000fe200000006ff */
[----:B------:R-:W-:Y:S02]  /*60a0*/  IMAD R13, R78, R17, RZ ;  /* 0x000000114e0d7224 */ /* 0x000fe400078e02ff */
[----:B------:R-:W-:Y:S01]  /*60b0*/  IMAD R15, R81, R82, R15 ;  /* 0x00000052510f7224 */ /* 0x000fe200078e020f */
[----:B------:R-:W-:Y:S01]  /*60c0*/  PRMT R81, R88, 0x8880, RZ ;  /* 0x0000888058517816 */ /* 0x000fe200000000ff */
[----:B------:R-:W-:Y:S01]  /*60d0*/  IMAD R14, R78, R18, RZ ;  /* 0x000000124e0e7224 */ /* 0x000fe200078e02ff */
[----:B------:R-:W-:Y:S01]  /*60e0*/  SHF.R.S32.HI R85, RZ, 0x18, R85 ;  /* 0x00000018ff557819 */ /* 0x000fe20000011455 */
[----:B------:R-:W-:Y:S01]  /*60f0*/  IMAD R12, R83, R82, R12 ;  /* 0x00000052530c7224 */ /* 0x000fe200078e020c */
[----:B------:R-:W-:Y:S01]  /*6100*/  I2IP.S8.S32.SAT R106, R15, R10, RZ ;  /* 0x0000000a0f6a7239 */ /* 0x000fe200000014ff */
[----:B------:R-:W-:Y:S01]  /*6110*/  IMAD R13, R84, R82, R13 ;  /* 0x00000052540d7224 */ /* 0x000fe200078e020d */
[----:B------:R-:W-:Y:S01]  /*6120*/  SHF.L.U32 R83, R88, 0x10, RZ ;  /* 0x0000001058537819 */ /* 0x000fe200000006ff */
[C---:B------:R-:W-:Y:S01]  /*6130*/  IMAD R19, R78.reuse, R19, RZ ;  /* 0x000000134e137224 */ /* 0x040fe200078e02ff */
[----:B------:R-:W-:Y:S01]  /*6140*/  I2IP.S8.S32.SAT R106, R9, R8, R106 ;  /* 0x00000008096a7239 */ /* 0x000fe2000000146a */
[----:B------:R-:W-:Y:S01]  /*6150*/  IMAD R14, R85, R82, R14 ;  /* 0x00000052550e7224 */ /* 0x000fe200078e020e */
[----:B------:R-:W-:Y:S01]  /*6160*/  SHF.R.S32.HI R83, RZ, 0x18, R83 ;  /* 0x00000018ff537819 */ /* 0x000fe20000011453 */
[C---:B------:R-:W-:Y:S01]  /*6170*/  IMAD R16, R78.reuse, R20, RZ ;  /* 0x000000144e107224 */ /* 0x040fe200078e02ff */
[----:B------:R-:W-:Y:S01]  /*6180*/  SHF.L.U32 R84, R89, 0x10, RZ ;  /* 0x0000001059547819 */ /* 0x000fe200000006ff */
[----:B------:R-:W-:Y:S01]  /*6190*/  IMAD R17, R78, R21, RZ ;  /* 0x000000154e117224 */ /* 0x000fe200078e02ff */
[----:B------:R-:W-:Y:S01]  /*61a0*/  SHF.L.U32 R85, R88, 0x8, RZ ;  /* 0x0000000858557819 */ /* 0x000fe200000006ff */
[----:B------:R-:W-:Y:S01]  /*61b0*/  IMAD R19, R86, R82, R19 ;  /* 0x0000005256137224 */ /* 0x000fe200078e0213 */
[----:B------:R-:W-:Y:S01]  /*61c0*/  SHF.R.S32.HI R84, RZ, 0x18, R84 ;  /* 0x00000018ff547819 */ /* 0x000fe20000011454 */
[C---:B------:R-:W-:Y:S01]  /*61d0*/  IMAD R18, R78.reuse, R22, RZ ;  /* 0x000000164e127224 */ /* 0x040fe200078e02ff */
[----:B------:R-:W-:Y:S01]  /*61e0*/  SHF.R.S32.HI R85, RZ, 0x18, R85 ;  /* 0x00000018ff557819 */ /* 0x000fe20000011455 */
[----:B------:R-:W-:Y:S01]  /*61f0*/  IMAD R16, R81, R82, R16 ;  /* 0x0000005251107224 */ /* 0x000fe200078e0210 */
[----:B------:R-:W-:Y:S01]  /*6200*/  I2IP.S8.S32.SAT R107, R19, R14, RZ ;  /* 0x0000000e136b7239 */ /* 0x000fe200000014ff */
[-C--:B------:R-:W-:Y:S01]  /*6210*/  IMAD R17, R83, R82.reuse, R17 ;  /* 0x0000005253117224 */ /* 0x080fe200078e0211 */
[----:B------:R-:W-:Y:S01]  /*6220*/  PRMT R83, R89, 0x8880, RZ ;  /* 0x0000888059537816 */ /* 0x000fe200000000ff */
[C---:B------:R-:W-:Y:S01]  /*6230*/  IMAD R23, R78.reuse, R23, RZ ;  /* 0x000000174e177224 */ /* 0x040fe200078e02ff */
[----:B------:R-:W-:Y:S01]  /*6240*/  SHF.R.S32.HI R81, RZ, 0x18, R88 ;  /* 0x00000018ff517819 */ /* 0x000fe20000011458 */
[----:B------:R-:W-:Y:S01]  /*6250*/  IMAD R18, R85, R82, R18 ;  /* 0x0000005255127224 */ /* 0x000fe200078e0212 */
[----:B------:R-:W-:Y:S01]  /*6260*/  SHF.L.U32 R85, R89, 0x8, RZ ;  /* 0x0000000859557819 */ /* 0x000fe200000006ff */
[C---:B------:R-:W-:Y:S01]  /*6270*/  IMAD R20, R78.reuse, R24, RZ ;  /* 0x000000184e147224 */ /* 0x040fe200078e02ff */
[----:B------:R-:W-:Y:S01]  /*6280*/  I2IP.S8.S32.SAT R107, R13, R12, R107 ;  /* 0x0000000c0d6b7239 */ /* 0x000fe2000000146b */
[----:B------:R-:W-:Y:S01]  /*6290*/  IMAD R21, R78, R25, RZ ;  /* 0x000000194e157224 */ /* 0x000fe200078e02ff */
[----:B------:R-:W-:Y:S01]  /*62a0*/  SHF.R.S32.HI R85, RZ, 0x18, R85 ;  /* 0x00000018ff557819 */ /* 0x000fe20000011455 */
[----:B------:R-:W-:Y:S01]  /*62b0*/  IMAD R23, R81, R82, R23 ;  /* 0x0000005251177224 */ /* 0x000fe200078e0217 */
[----:B------:R-:W-:Y:S01]  /*62c0*/  PRMT R81, R90, 0x8880, RZ ;  /* 0x000088805a517816 */ /* 0x000fe200000000ff */
[----:B------:R-:W-:Y:S01]  /*62d0*/  IMAD R22, R78, R26, RZ ;  /* 0x0000001a4e167224 */ /* 0x000fe200078e02ff */
[----:B------:R1:W-:Y:S01]  /*62e0*/  STS.128 [R153+UR49+0x8200], R104 ;  /* 0x0082006899007988 */ /* 0x0003e20008000c31 */
[----:B------:R-:W-:Y:S01]  /*62f0*/  IMAD R20, R83, R82, R20 ;  /* 0x0000005253147224 */ /* 0x000fe200078e0214 */
[----:B------:R-:W-:Y:S01]  /*6300*/  I2IP.S8.S32.SAT R112, R23, R18, RZ ;  /* 0x0000001217707239 */ /* 0x000fe200000014ff */
[----:B------:R-:W-:Y:S01]  /*6310*/  IMAD R21, R84, R82, R21 ;  /* 0x0000005254157224 */ /* 0x000fe200078e0215 */
[----:B------:R-:W-:Y:S01]  /*6320*/  SHF.R.S32.HI R86, RZ, 0x18, R89 ;  /* 0x00000018ff567819 */ /* 0x000fe20000011459 */
[----:B------:R-:W-:Y:S01]  /*6330*/  IMAD.U32 R83, R90, 0x10000, RZ ;  /* 0x000100005a537824 */ /* 0x000fe200078e00ff */
[----:B------:R-:W-:Y:S01]  /*6340*/  I2IP.S8.S32.SAT R112, R17, R16, R112 ;  /* 0x0000001011707239 */ /* 0x000fe20000001470 */
[----:B------:R-:W-:Y:S01]  /*6350*/  IMAD R27, R78, R27, RZ ;  /* 0x0000001b4e1b7224 */ /* 0x000fe200078e02ff */
[----:B------:R-:W-:Y:S01]  /*6360*/  SHF.L.U32 R84, R91, 0x10, RZ ;  /* 0x000000105b547819 */ /* 0x000fe200000006ff */
[----:B------:R-:W-:Y:S01]  /*6370*/  IMAD R22, R85, R82, R22 ;  /* 0x0000005255167224 */ /* 0x000fe200078e0216 */
[----:B------:R-:W-:Y:S01]  /*6380*/  SHF.L.U32 R85, R90, 0x8, RZ ;  /* 0x000000085a557819 */ /* 0x000fe200000006ff */
[C---:B------:R-:W-:Y:S01]  /*6390*/  IMAD R24, R78.reuse, R28, RZ ;  /* 0x0000001c4e187224 */ /* 0x040fe200078e02ff */
[----:B------:R-:W-:Y:S01]  /*63a0*/  SHF.R.S32.HI R83, RZ, 0x18, R83 ;  /* 0x00000018ff537819 */ /* 0x000fe20000011453 */
[----:B------:R-:W-:Y:S01]  /*63b0*/  IMAD R25, R78, R29, RZ ;  /* 0x0000001d4e197224 */ /* 0x000fe200078e02ff */
[----:B------:R-:W-:Y:S01]  /*63c0*/  SHF.R.S32.HI R84, RZ, 0x18, R84 ;  /* 0x00000018ff547819 */ /* 0x000fe20000011454 */
[----:B------:R-:W-:Y:S01]  /*63d0*/  IMAD R27, R86, R82, R27 ;  /* 0x00000052561b7224 */ /* 0x000fe200078e021b */
[----:B------:R-:W-:Y:S01]  /*63e0*/  SHF.R.S32.HI R85, RZ, 0x18, R85 ;  /* 0x00000018ff557819 */ /* 0x000fe20000011455 */
[C---:B------:R-:W-:Y:S01]  /*63f0*/  IMAD R26, R78.reuse, R30, RZ ;  /* 0x0000001e4e1a7224 */ /* 0x040fe200078e02ff */
[----:B------:R-:W-:Y:S01]  /*6400*/  SHF.R.S32.HI R86, RZ, 0x18, R91 ;  /* 0x00000018ff567819 */ /* 0x000fe2000001145b */
[----:B------:R-:W-:Y:S01]  /*6410*/  IMAD R24, R81, R82, R24 ;  /* 0x0000005251187224 */ /* 0x000fe200078e0218 */
[----:B------:R-:W-:Y:S01]  /*6420*/  I2IP.S8.S32.SAT R113, R27, R22, RZ ;  /* 0x000000161b717239 */ /* 0x000fe200000014ff */
[----:B------:R-:W-:Y:S01]  /*6430*/  IMAD R25, R83, R82, R25 ;  /* 0x0000005253197224 */ /* 0x000fe200078e0219 */
[----:B------:R-:W-:Y:S01]  /*6440*/  SHF.R.S32.HI R81, RZ, 0x18, R90 ;  /* 0x00000018ff517819 */ /* 0x000fe2000001145a */
[C---:B------:R-:W-:Y:S01]  /*6450*/  IMAD R31, R78.reuse, R31, RZ ;  /* 0x0000001f4e1f7224 */ /* 0x040fe200078e02ff */
[----:B------:R-:W-:Y:S01]  /*6460*/  I2IP.S8.S32.SAT R113, R21, R20, R113 ;  /* 0x0000001415717239 */ /* 0x000fe20000001471 */
[----:B------:R-:W-:Y:S01]  /*6470*/  IMAD R26, R85, R82, R26 ;  /* 0x00000052551a7224 */ /* 0x000fe200078e021a */
[C---:B------:R-:W-:Y:S01]  /*6480*/  PRMT R83, R91.reuse, 0x8880, RZ ;  /* 0x000088805b537816 */ /* 0x040fe200000000ff */
[C---:B------:R-:W-:Y:S01]  /*6490*/  IMAD R28, R78.reuse, R32, RZ ;  /* 0x000000204e1c7224 */ /* 0x040fe200078e02ff */
[----:B------:R-:W-:Y:S01]  /*64a0*/  SHF.L.U32 R85, R91, 0x8, RZ ;  /* 0x000000085b557819 */ /* 0x000fe200000006ff */
[C---:B------:R-:W-:Y:S02]  /*64b0*/  IMAD R29, R78.reuse, R33, RZ ;  /* 0x000000214e1d7224 */ /* 0x040fe400078e02ff */
[----:B------:R-:W-:Y:S01]  /*64c0*/  IMAD R31, R81, R82, R31 ;  /* 0x00000052511f7224 */ /* 0x000fe200078e021f */
[----:B------:R-:W-:Y:S01]  /*64d0*/  SHF.R.S32.HI R85, RZ, 0x18, R85 ;  /* 0x00000018ff557819 */ /* 0x000fe20000011455 */
[----:B------:R-:W-:Y:S01]  /*64e0*/  IMAD R30, R78, R34, RZ ;  /* 0x000000224e1e7224 */ /* 0x000fe200078e02ff */
[----:B------:R-:W-:Y:S01]  /*64f0*/  PRMT R81, R92, 0x8880, RZ ;  /* 0x000088805c517816 */ /* 0x000fe200000000ff */
[----:B------:R-:W-:Y:S01]  /*6500*/  IMAD R28, R83, R82, R28 ;  /* 0x00000052531c7224 */ /* 0x000fe200078e021c */
[----:B------:R-:W-:Y:S01]  /*6510*/  I2IP.S8.S32.SAT R114, R31, R26, RZ ;  /* 0x0000001a1f727239 */ /* 0x000fe200000014ff */
[----:B------:R-:W-:Y:S01]  /*6520*/  IMAD R29, R84, R82, R29 ;  /* 0x00000052541d7224 */ /* 0x000fe200078e021d */
[----:B------:R-:W-:Y:S01]  /*6530*/  SHF.L.U32 R83, R92, 0x10, RZ ;  /* 0x000000105c537819 */ /* 0x000fe200000006ff */
[----:B------:R-:W-:Y:S01]  /*6540*/  IMAD R35, R78, R35, RZ ;  /* 0x000000234e237224 */ /* 0x000fe200078e02ff */
[----:B------:R-:W-:Y:S01]  /*6550*/  I2IP.S8.S32.SAT R114, R25, R24, R114 ;  /* 0x0000001819727239 */ /* 0x000fe20000001472 */
[----:B------:R-:W-:Y:S01]  /*6560*/  IMAD R30, R85, R82, R30 ;  /* 0x00000052551e7224 */ /* 0x000fe200078e021e */
[----:B------:R-:W-:Y:S01]  /*6570*/  SHF.L.U32 R85, R92, 0x8, RZ ;  /* 0x000000085c557819 */ /* 0x000fe200000006ff */
[C---:B------:R-:W-:Y:S01]  /*6580*/  IMAD R32, R78.reuse, R36, RZ ;  /* 0x000000244e207224 */ /* 0x040fe200078e02ff */
[----:B------:R-:W-:Y:S01]  /*6590*/  SHF.R.S32.HI R83, RZ, 0x18, R83 ;  /* 0x00000018ff537819 */ /* 0x000fe20000011453 */
[----:B------:R-:W-:Y:S01]  /*65a0*/  IMAD R33, R78, R37, RZ ;  /* 0x000000254e217224 */ /* 0x000fe200078e02ff */
[----:B------:R-:W-:Y:S01]  /*65b0*/  SHF.R.S32.HI R85, RZ, 0x18, R85 ;  /* 0x00000018ff557819 */ /* 0x000fe20000011455 */
[----:B------:R-:W-:Y:S01]  /*65c0*/  IMAD R35, R86, R82, R35 ;  /* 0x0000005256237224 */ /* 0x000fe200078e0223 */
[----:B------:R-:W-:Y:S01]  /*65d0*/  PRMT R84, R93, 0x8880, RZ ;  /* 0x000088805d547816 */ /* 0x000fe200000000ff */
[----:B------:R-:W-:Y:S01]  /*65e0*/  IMAD R34, R78, R38, RZ ;  /* 0x000000264e227224 */ /* 0x000fe200078e02ff */
[----:B------:R-:W-:Y:S01]  /*65f0*/  SHF.L.U32 R86, R96, 0x10, RZ ;  /* 0x0000001060567819 */ /* 0x000fe200000006ff */
[----:B------:R-:W-:Y:S01]  /*6600*/  IMAD R32, R81, R82, R32 ;  /* 0x0000005251207224 */ /* 0x000fe200078e0220 */
[----:B------:R-:W-:Y:S01]  /*6610*/  SHF.R.S32.HI R81, RZ, 0x18, R92 ;  /* 0x00000018ff517819 */ /* 0x000fe2000001145c */
[C---:B------:R-:W-:Y:S01]  /*6620*/  IMAD R39, R78.reuse, R39, RZ ;  /* 0x000000274e277224 */ /* 0x040fe200078e02ff */
[----:B------:R-:W-:Y:S01]  /*6630*/  I2IP.S8.S32.SAT R115, R35, R30, RZ ;  /* 0x0000001e23737239 */ /* 0x000fe200000014ff */
[-C--:B------:R-:W-:Y:S02]  /*6640*/  IMAD R33, R83, R82.reuse, R33 ;  /* 0x0000005253217224 */ /* 0x080fe400078e0221 */
[----:B------:R-:W-:Y:S01]  /*6650*/  IMAD R34, R85, R82, R34 ;  /* 0x0000005255227224 */ /* 0x000fe200078e0222 */
[----:B------:R-:W-:Y:S01]  /*6660*/  I2IP.S8.S32.SAT R115, R29, R28, R115 ;  /* 0x0000001c1d737239 */ /* 0x000fe20000001473 */
[C---:B------:R-:W-:Y:S01]  /*6670*/  IMAD.U32 R83, R93.reuse, 0x10000, RZ ;  /* 0x000100005d537824 */ /* 0x040fe200078e00ff */
[----:B------:R-:W-:Y:S01]  /*6680*/  SHF.L.U32 R85, R93, 0x8, RZ ;  /* 0x000000085d557819 */ /* 0x000fe200000006ff */
[----:B------:R-:W-:Y:S01]  /*6690*/  IMAD R39, R81, R82, R39 ;  /* 0x0000005251277224 */ /* 0x000fe200078e0227 */
[----:B------:R-:W-:Y:S01]  /*66a0*/  MOV R81, R84 ;  /* 0x0000005400517202 */ /* 0x000fe20000000f00 */
[C---:B------:R-:W-:Y:S01]  /*66b0*/  IMAD R36, R78.reuse, R40, RZ ;  /* 0x000000284e247224 */ /* 0x040fe200078e02ff */
[----:B------:R-:W-:Y:S01]  /*66c0*/  SHF.R.S32.HI R83, RZ, 0x18, R83 ;  /* 0x00000018ff537819 */ /* 0x000fe20000011453 */
[C---:B------:R-:W-:Y:S01]  /*66d0*/  IMAD R37, R78.reuse, R41, RZ ;  /* 0x000000294e257224 */ /* 0x040fe200078e02ff */
[----:B------:R-:W-:Y:S01]  /*66e0*/  SHF.R.S32.HI R85, RZ, 0x18, R85 ;  /* 0x00000018ff557819 */ /* 0x000fe20000011455 */
[C---:B------:R-:W-:Y:S01]  /*66f0*/  IMAD R38, R78.reuse, R42, RZ ;  /* 0x0000002a4e267224 */ /* 0x040fe200078e02ff */
[----:B------:R1:W-:Y:S01]  /*6700*/  STS.128 [R172+0x8200], R112 ;  /* 0x00820070ac007388 */ /* 0x0003e20000000c00 */
[----:B------:R-:W-:Y:S01]  /*6710*/  IMAD R36, R81, R82, R36 ;  /* 0x0000005251247224 */ /* 0x000fe200078e0224 */
[----:B------:R-:W-:Y:S01]  /*6720*/  I2IP.S8.S32.SAT R120, R39, R34, RZ ;  /* 0x0000002227787239 */ /* 0x000fe200000014ff */
[-C--:B------:R-:W-:Y:S01]  /*6730*/  IMAD R37, R83, R82.reuse, R37 ;  /* 0x0000005253257224 */ /* 0x080fe200078e0225 */
[----:B------:R-:W-:Y:S01]  /*6740*/  SHF.R.S32.HI R84, RZ, 0x18, R93 ;  /* 0x00000018ff547819 */ /* 0x000fe2000001145d */
[----:B------:R-:W-:Y:S01]  /*6750*/  IMAD R43, R78, R43, RZ ;  /* 0x0000002b4e2b7224 */ /* 0x000fe200078e02ff */
[C---:B------:R-:W-:Y:S01]  /*6760*/  SHF.L.U32 R83, R94.reuse, 0x10, RZ ;  /* 0x000000105e537819 */ /* 0x040fe200000006ff */
[----:B------:R-:W-:Y:S01]  /*6770*/  IMAD R38, R85, R82, R38 ;  /* 0x0000005255267224 */ /* 0x000fe200078e0226 */
[----:B------:R-:W-:Y:S01]  /*6780*/  PRMT R81, R94, 0x8880, RZ ;  /* 0x000088805e517816 */ /* 0x000fe200000000ff */
[----:B------:R-:W-:Y:S01]  /*6790*/  IMAD R40, R78, R44, RZ ;  /* 0x0000002c4e287224 */ /* 0x000fe200078e02ff */
[----:B------:R-:W-:Y:S01]  /*67a0*/  SHF.L.U32 R85, R94, 0x8, RZ ;  /* 0x000000085e557819 */ /* 0x000fe200000006ff */
[----:B------:R-:W-:Y:S01]  /*67b0*/  IMAD R41, R78, R45, RZ ;  /* 0x0000002d4e297224 */ /* 0x000fe200078e02ff */
[----:B------:R-:W-:Y:S01]  /*67c0*/  SHF.R.S32.HI R83, RZ, 0x18, R83 ;  /* 0x00000018ff537819 */ /* 0x000fe20000011453 */
[----:B------:R-:W-:Y:S01]  /*67d0*/  IMAD R43, R84, R82, R43 ;  /* 0x00000052542b7224 */ /* 0x000fe200078e022b */
[----:B------:R-:W-:Y:S01]  /*67e0*/  SHF.R.S32.HI R85, RZ, 0x18, R85 ;  /* 0x00000018ff557819 */ /* 0x000fe20000011455 */
[C---:B------:R-:W-:Y:S01]  /*67f0*/  IMAD R42, R78.reuse, R46, RZ ;  /* 0x0000002e4e2a7224 */ /* 0x040fe200078e02ff */
[----:B------:R-:W-:Y:S01]  /*6800*/  I2IP.S8.S32.SAT R120, R33, R32, R120 ;  /* 0x0000002021787239 */ /* 0x000fe20000001478 */
[----:B------:R-:W-:Y:S01]  /*6810*/  IMAD R40, R81, R82, R40 ;  /* 0x0000005251287224 */ /* 0x000fe200078e0228 */
[----:B------:R-:W-:Y:S01]  /*6820*/  SHF.R.S32.HI R84, RZ, 0x18, R94 ;  /* 0x00000018ff547819 */ /* 0x000fe2000001145e */
[----:B------:R-:W-:Y:S01]  /*6830*/  IMAD R47, R78, R47, RZ ;  /* 0x0000002f4e2f7224 */ /* 0x000fe200078e02ff */
[----:B------:R-:W-:Y:S01]  /*6840*/  I2IP.S8.S32.SAT R121, R43, R38, RZ ;  /* 0x000000262b797239 */ /* 0x000fe200000014ff */
[-C--:B------:R-:W-:Y:S01]  /*6850*/  IMAD R41, R83, R82.reuse, R41 ;  /* 0x0000005253297224 */ /* 0x080fe200078e0229 */
[----:B------:R-:W-:Y:S01]  /*6860*/  PRMT R81, R95, 0x8880, RZ ;  /* 0x000088805f517816 */ /* 0x000fe200000000ff */
[-C--:B------:R-:W-:Y:S01]  /*6870*/  IMAD R42, R85, R82.reuse, R42 ;  /* 0x00000052552a7224 */ /* 0x080fe200078e022a */
[----:B------:R-:W-:Y:S01]  /*6880*/  SHF.L.U32 R83, R95, 0x10, RZ ;  /* 0x000000105f537819 */ /* 0x000fe200000006ff */
[----:B------:R-:W-:Y:S01]  /*6890*/  IMAD R47, R84, R82, R47 ;  /* 0x00000052542f7224 */ /* 0x000fe200078e022f */
[----:B------:R-:W-:Y:S01]  /*68a0*/  I2IP.S8.S32.SAT R121, R37, R36, R121 ;  /* 0x0000002425797239 */ /* 0x000fe20000001479 */
[C---:B------:R-:W-:Y:S01]  /*68b0*/  IMAD R44, R78.reuse, R48, RZ ;  /* 0x000000304e2c7224 */ /* 0x040fe200078e02ff */
[----:B------:R-:W-:Y:S01]  /*68c0*/  SHF.R.S32.HI R83, RZ, 0x18, R83 ;  /* 0x00000018ff537819 */ /* 0x000fe20000011453 */
[----:B------:R-:W-:Y:S01]  /*68d0*/  IMAD.SHL.U32 R84, R95, 0x100, RZ ;  /* 0x000001005f547824 */ /* 0x000fe200078e00ff */
[----:B------:R-:W-:Y:S01]  /*68e0*/  I2IP.S8.S32.SAT R122, R47, R42, RZ ;  /* 0x0000002a2f7a7239 */ /* 0x000fe200000014ff */
[----:B------:R-:W-:Y:S01]  /*68f0*/  IMAD R45, R78, R49, RZ ;  /* 0x000000314e2d7224 */ /* 0x000fe200078e02ff */
[----:B------:R-:W-:Y:S01]  /*6900*/  PRMT R85, R96, 0x8880, RZ ;  /* 0x0000888060557816 */ /* 0x000fe200000000ff */
[----:B------:R-:W-:Y:S01]  /*6910*/  IMAD R44, R81, R82, R44 ;  /* 0x00000052512c7224 */ /* 0x000fe200078e022c */
[----:B------:R-:W-:Y:S01]  /*6920*/  SHF.R.S32.HI R81, RZ, 0x18, R84 ;  /* 0x00000018ff517819 */ /* 0x000fe20000011454 */
[C---:B------:R-:W-:Y:S01]  /*6930*/  IMAD R46, R78.reuse, R50, RZ ;  /* 0x000000324e2e7224 */ /* 0x040fe200078e02ff */
[----:B------:R-:W-:Y:S01]  /*6940*/  I2IP.S8.S32.SAT R122, R41, R40, R122 ;  /* 0x00000028297a7239 */ /* 0x000fe2000000147a */
[----:B------:R-:W-:Y:S01]  /*6950*/  IMAD R45, R83, R82, R45 ;  /* 0x00000052532d7224 */ /* 0x000fe200078e022d */
[----:B------:R-:W-:Y:S01]  /*6960*/  SHF.R.S32.HI R83, RZ, 0x18, R95 ;  /* 0x00000018ff537819 */ /* 0x000fe2000001145f */
[----:B------:R-:W-:Y:S01]  /*6970*/  IMAD R51, R78, R51, RZ ;  /* 0x000000334e337224 */ /* 0x000fe200078e02ff */
[----:B------:R-:W-:Y:S01]  /*6980*/  SHF.L.U32 R84, R96, 0x8, RZ ;  /* 0x0000000860547819 */ /* 0x000fe200000006ff */
[C---:B------:R-:W-:Y:S02]  /*6990*/  IMAD R48, R78.reuse, R52, RZ ;  /* 0x000000344e307224 */ /* 0x040fe400078e02ff */
[-C--:B------:R-:W-:Y:S01]  /*69a0*/  IMAD R46, R81, R82.reuse, R46 ;  /* 0x00000052512e7224 */ /* 0x080fe200078e022e */
[----:B------:R-:W-:Y:S01]  /*69b0*/  SHF.R.S32.HI R81, RZ, 0x18, R86 ;  /* 0x00000018ff517819 */ /* 0x000fe20000011456 */
[C---:B------:R-:W-:Y:S01]  /*69c0*/  IMAD R49, R78.reuse, R53, RZ ;  /* 0x000000354e317224 */ /* 0x040fe200078e02ff */
[----:B------:R-:W-:Y:S01]  /*69d0*/  SHF.R.S32.HI R86, RZ, 0x18, R99 ;  /* 0x00000018ff567819 */ /* 0x000fe20000011463 */
[----:B------:R-:W-:Y:S01]  /*69e0*/  IMAD R51, R83, R82, R51 ;  /* 0x0000005253337224 */ /* 0x000fe200078e0233 */
[----:B------:R-:W-:Y:S01]  /*69f0*/  SHF.R.S32.HI R83, RZ, 0x18, R84 ;  /* 0x00000018ff537819 */ /* 0x000fe20000011454 */
[C---:B------:R-:W-:Y:S01]  /*6a00*/  IMAD R50, R78.reuse, R54, RZ ;  /* 0x000000364e327224 */ /* 0x040fe200078e02ff */
[----:B------:R-:W-:Y:S01]  /*6a10*/  SHF.R.S32.HI R84, RZ, 0x18, R96 ;  /* 0x00000018ff547819 */ /* 0x000fe20000011460 */
[----:B------:R-:W-:Y:S01]  /*6a20*/  IMAD R48, R85, R82, R48 ;  /* 0x0000005255307224 */ /* 0x000fe200078e0230 */
[----:B------:R-:W-:Y:S01]  /*6a30*/  I2IP.S8.S32.SAT R123, R51, R46, RZ ;  /* 0x0000002e337b7239 */ /* 0x000fe200000014ff */
[C---:B------:R-:W-:Y:S01]  /*6a40*/  IMAD R55, R78.reuse, R55, RZ ;  /* 0x000000374e377224 */ /* 0x040fe200078e02ff */
[----:B------:R-:W-:Y:S01]  /*6a50*/  SHF.L.U32 R85, R97, 0x10, RZ ;  /* 0x0000001061557819 */ /* 0x000fe200000006ff */
[----:B------:R-:W-:Y:S01]  /*6a60*/  IMAD R49, R81, R82, R49 ;  /* 0x0000005251317224 */ /* 0x000fe200078e0231 */
[----:B------:R-:W-:Y:S01]  /*6a70*/  PRMT R81, R97, 0x8880, RZ ;  /* 0x0000888061517816 */ /* 0x000fe200000000ff */
[----:B------:R-:W-:Y:S01]  /*6a80*/  IMAD R52, R78, R56, RZ ;  /* 0x000000384e347224 */ /* 0x000fe200078e02ff */
[----:B------:R-:W-:Y:S01]  /*6a90*/  I2IP.S8.S32.SAT R123, R45, R44, R123 ;  /* 0x0000002c2d7b7239 */ /* 0x000fe2000000147b */
[-C--:B------:R-:W-:Y:S01]  /*6aa0*/  IMAD R50, R83, R82.reuse, R50 ;  /* 0x0000005253327224 */ /* 0x080fe200078e0232 */
[----:B------:R-:W-:Y:S01]  /*6ab0*/  SHF.R.S32.HI R83, RZ, 0x18, R85 ;  /* 0x00000018ff537819 */ /* 0x000fe20000011455 */
[-C--:B------:R-:W-:Y:S01]  /*6ac0*/  IMAD R55, R84, R82.reuse, R55 ;  /* 0x0000005254377224 */ /* 0x080fe200078e0237 */
[----:B------:R-:W-:Y:S01]  /*6ad0*/  PRMT R85, R98, 0x8880, RZ ;  /* 0x0000888062557816 */ /* 0x000fe200000000ff */
[----:B------:R-:W-:Y:S01]  /*6ae0*/  IMAD R52, R81, R82, R52 ;  /* 0x0000005251347224 */ /* 0x000fe200078e0234 */
[----:B------:R-:W-:Y:S01]  /*6af0*/  SHF.L.U32 R81, R97, 0x8, RZ ;  /* 0x0000000861517819 */ /* 0x000fe200000006ff */
[C---:B------:R-:W-:Y:S01]  /*6b00*/  IMAD R53, R78.reuse, R57, RZ ;  /* 0x000000394e357224 */ /* 0x040fe200078e02ff */
[----:B------:R1:W-:Y:S01]  /*6b10*/  STS.128 [R171+0x8200], R120 ;  /* 0x00820078ab007388 */ /* 0x0003e20000000c00 */
[----:B------:R-:W-:Y:S01]  /*6b20*/  IMAD R54, R78, R58, RZ ;  /* 0x0000003a4e367224 */ /* 0x000fe200078e02ff */
[----:B------:R-:W-:Y:S01]  /*6b30*/  SHF.R.S32.HI R81, RZ, 0x18, R81 ;  /* 0x00000018ff517819 */ /* 0x000fe20000011451 */
[----:B------:R-:W-:Y:S01]  /*6b40*/  IMAD R53, R83, R82, R53 ;  /* 0x0000005253357224 */ /* 0x000fe200078e0235 */
[----:B------:R-:W-:Y:S01]  /*6b50*/  SHF.L.U32 R84, R98, 0x10, RZ ;  /* 0x0000001062547819 */ /* 0x000fe200000006ff */
[C---:B------:R-:W-:Y:S01]  /*6b60*/  IMAD R59, R78.reuse, R59, RZ ;  /* 0x0000003b4e3b7224 */ /* 0x040fe200078e02ff */
[----:B------:R-:W-:Y:S01]  /*6b70*/  SHF.R.S32.HI R83, RZ, 0x18, R97 ;  /* 0x00000018ff537819 */ /* 0x000fe20000011461 */
[C---:B------:R-:W-:Y:S01]  /*6b80*/  IMAD R56, R78.reuse, R60, RZ ;  /* 0x0000003c4e387224 */ /* 0x040fe200078e02ff */
[----:B------:R-:W-:Y:S01]  /*6b90*/  I2IP.S8.S32.SAT R124, R55, R50, RZ ;  /* 0x00000032377c7239 */ /* 0x000fe200000014ff */
[----:B------:R-:W-:Y:S01]  /*6ba0*/  IMAD R54, R81, R82, R54 ;  /* 0x0000005251367224 */ /* 0x000fe200078e0236 */
[----:B------:R-:W-:Y:S01]  /*6bb0*/  SHF.R.S32.HI R84, RZ, 0x18, R84 ;  /* 0x00000018ff547819 */ /* 0x000fe20000011454 */
[----:B------:R-:W-:Y:S01]  /*6bc0*/  IMAD R57, R78, R61, RZ ;  /* 0x0000003d4e397224 */ /* 0x000fe200078e02ff */
[----:B------:R-:W-:Y:S01]  /*6bd0*/  I2IP.S8.S32.SAT R124, R49, R48, R124 ;  /* 0x00000030317c7239 */ /* 0x000fe2000000147c */
[-C--:B------:R-:W-:Y:S01]  /*6be0*/  IMAD R59, R83, R82.reuse, R59 ;  /* 0x00000052533b7224 */ /* 0x080fe200078e023b */
[----:B------:R-:W-:Y:S01]  /*6bf0*/  PRMT R83, R99, 0x8880, RZ ;  /* 0x0000888063537816 */ /* 0x000fe200000000ff */
[-C--:B------:R-:W-:Y:S01]  /*6c00*/  IMAD R56, R85, R82.reuse, R56 ;  /* 0x0000005255387224 */ /* 0x080fe200078e0238 */
[----:B------:R-:W-:Y:S01]  /*6c10*/  SHF.R.S32.HI R81, RZ, 0x18, R98 ;  /* 0x00000018ff517819 */ /* 0x000fe20000011462 */
[----:B------:R-:W-:Y:S01]  /*6c20*/  IMAD R57, R84, R82, R57 ;  /* 0x0000005254397224 */ /* 0x000fe200078e0239 */
[----:B------:R-:W-:Y:S01]  /*6c30*/  I2IP.S8.S32.SAT R125, R59, R54, RZ ;  /* 0x000000363b7d7239 */ /* 0x000fe200000014ff */
[C---:B------:R-:W-:Y:S01]  /*6c40*/  IMAD R58, R78.reuse, R62, RZ ;  /* 0x0000003e4e3a7224 */ /* 0x040fe200078e02ff */
[C---:B------:R-:W-:Y:S01]  /*6c50*/  SHF.L.U32 R85, R99.reuse, 0x8, RZ ;  /* 0x0000000863557819 */ /* 0x040fe200000006ff */
[----:B------:R-:W-:Y:S01]  /*6c60*/  IMAD.U32 R84, R99, 0x10000, RZ ;  /* 0x0001000063547824 */ /* 0x000fe200078e00ff */
[----:B------:R-:W-:Y:S01]  /*6c70*/  I2IP.S8.S32.SAT R125, R53, R52, R125 ;  /* 0x00000034357d7239 */ /* 0x000fe2000000147d */
[C---:B------:R-:W-:Y:S01]  /*6c80*/  IMAD R63, R78.reuse, R63, RZ ;  /* 0x0000003f4e3f7224 */ /* 0x040fe200078e02ff */
[----:B------:R-:W-:Y:S01]  /*6c90*/  SHF.R.S32.HI R85, RZ, 0x18, R85 ;  /* 0x00000018ff557819 */ /* 0x000fe20000011455 */
[C---:B------:R-:W-:Y:S01]  /*6ca0*/  IMAD R60, R78.reuse, R64, RZ ;  /* 0x000000404e3c7224 */ /* 0x040fe200078e02ff */
[----:B------:R-:W-:Y:S01]  /*6cb0*/  SHF.R.S32.HI R84, RZ, 0x18, R84 ;  /* 0x00000018ff547819 */ /* 0x000fe20000011454 */
[-C--:B------:R-:W-:Y:S02]  /*6cc0*/  IMAD R58, R87, R82.reuse, R58 ;  /* 0x00000052573a7224 */ /* 0x080fe400078e023a */
[C---:B------:R-:W-:Y:S02]  /*6cd0*/  IMAD R61, R78.reuse, R65, RZ ;  /* 0x000000414e3d7224 */ /* 0x040fe400078e02ff */
[-C--:B------:R-:W-:Y:S02]  /*6ce0*/  IMAD R63, R81, R82.reuse, R63 ;  /* 0x00000052513f7224 */ /* 0x080fe400078e023f */
[----:B------:R-:W-:Y:S02]  /*6cf0*/  IMAD R60, R83, R82, R60 ;  /* 0x00000052533c7224 */ /* 0x000fe400078e023c */
[----:B------:R-:W-:Y:S01]  /*6d00*/  IMAD R62, R78, R66, RZ ;  /* 0x000000424e3e7224 */ /* 0x000fe200078e02ff */
[----:B------:R-:W-:Y:S01]  /*6d10*/  I2IP.S8.S32.SAT R126, R63, R58, RZ ;  /* 0x0000003a3f7e7239 */ /* 0x000fe200000014ff */
[----:B------:R-:W-:Y:S02]  /*6d20*/  IMAD R61, R84, R82, R61 ;  /* 0x00000052543d7224 */ /* 0x000fe400078e023d */
[----:B------:R-:W-:Y:S01]  /*6d30*/  IMAD R67, R78, R67, RZ ;  /* 0x000000434e437224 */ /* 0x000fe200078e02ff */
[----:B------:R-:W-:Y:S01]  /*6d40*/  I2IP.S8.S32.SAT R126, R57, R56, R126 ;  /* 0x00000038397e7239 */ /* 0x000fe2000000147e */
[-C--:B------:R-:W-:Y:S02]  /*6d50*/  IMAD R62, R85, R82.reuse, R62 ;  /* 0x00000052553e7224 */ /* 0x080fe400078e023e */
[----:B------:R-:W-:Y:S05]  /*6d60*/  IMAD R67, R86, R82, R67 ;  /* 0x0000005256437224 */ /* 0x000fea00078e0243 */
[----:B------:R-:W-:Y:S04]  /*6d70*/  I2IP.S8.S32.SAT R127, R67, R62, RZ ;  /* 0x0000003e437f7239 */ /* 0x000fe800000014ff */
[----:B------:R-:W-:Y:S05]  /*6d80*/  I2IP.S8.S32.SAT R127, R61, R60, R127 ;  /* 0x0000003c3d7f7239 */ /* 0x000fea000000147f */
[----:B------:R1:W-:Y:S01]  /*6d90*/  STS.128 [R170+0x8200], R124 ;  /* 0x0082007caa007388 */ /* 0x0003e20000000c00 */
[----:B------:R-:W-:Y:S01]  /*6da0*/  @!PT LDS RZ, [RZ] ;  /* 0x00000000fffff984 */ /* 0x000fe20000000800 */
[----:B------:R-:W-:Y:S01]  /*6db0*/  @!PT LDS RZ, [RZ] ;  /* 0x00000000fffff984 */ /* 0x000fe20000000800 */
[----:B------:R-:W-:Y:S01]  /*6dc0*/  @!PT LDS RZ, [RZ] ;  /* 0x00000000fffff984 */ /* 0x000fe20000000800 */
[----:B------:R-:W-:Y:S01]  /*6dd0*/  @!PT LDS RZ, [RZ] ;  /* 0x00000000fffff984 */ /* 0x000fe20000000800 */
[----:B------:R2:W-:Y:S07]  /*6de0*/  MEMBAR.ALL.CTA ;  /* 0x0000000000007992 */ /* 0x0005ee0000008000 */
[----:B--2---:R-:W2:Y:S02]  /*6df0*/  FENCE.VIEW.ASYNC.S ;  /* 0x00000000000073c6 */ /* 0x004ea40000000000 */
[----:B--2---:R-:W-:Y:S06]  /*6e00*/  BAR.SYNC.DEFER_BLOCKING 0x1, 0x80 ;  /* 0x0042000000007b1d */ /* 0x004fec0000010000 */
[----:B------:R-:W-:Y:S05]  /*6e10*/  @P0 BRA `(.L_x_100) ;  /* 0x0000000000280947 */ /* 0x000fea0003800000 */
[----:B------:R-:W-:Y:S02]  /*6e20*/  UIADD3 UR4, UPT, UPT, UR49, 0x8200, URZ ;  /* 0x0000820031047890 */ /* 0x000fe4000fffe0ff */
[----:B------:R-:W-:Y:S01]  /*6e30*/  UIADD3 UR6, UP0, UPT, UR52, 0x680, URZ ;  /* 0x0000068034067890 */ /* 0x000fe2000ff1e0ff */
[----:B------:R-:W-:Y:S03]  /*6e40*/  UMOV UR43, UR36 ;  /* 0x00000024002b7c82 */ /* 0x000fe60008000000 */
[----:B------:R-:W-:Y:S01]  /*6e50*/  MOV R166, UR4 ;  /* 0x0000000400a67c02 */ /* 0x000fe20008000f00 */
[----:B------:R-:W-:Y:S03]  /*6e60*/  UIADD3.X UR7, UPT, UPT, URZ, UR53, URZ, UP0, !UPT ;  /* 0x00000035ff077290 */ /* 0x000fe600087fe4ff */
[----:B------:R-:W-:Y:S11]  /*6e70*/  R2UR UR40, R166 ;  /* 0x00000000a62872ca */ /* 0x000ff600000e0000 */
[----:B------:R-:W-:Y:S02]  /*6e80*/  @!UPT UIADD3 URZ, UPT, UPT, URZ, URZ, URZ ;  /* 0x000000fffffff290 */ /* 0x000fe4000fffe0ff */
[----:B------:R2:W-:Y:S01]  /*6e90*/  UTMASTG.3D [UR40], [UR6] ;  /* 0x00000028060073b5 */ /* 0x0005e20008010000 */
[----:B------:R0:W-:Y:S01]  /*6ea0*/  UTMACMDFLUSH ;  /* 0x00000000000079b7 */ /* 0x0001e20000000000 */
[----:B--2---:R-:W-:Y:S04]  /*6eb0*/  DEPBAR.LE SB0, 0x1 ;  /* 0x000080400000791a */ /* 0x004fe80000000000 */
.L_x_100:
[----:B------:R-:W-:Y:S05]  /*6ec0*/  BSYNC.RECONVERGENT B0 ;  /* 0x0000000000007941 */ /* 0x000fea0003800200 */
.L_x_99:
[----:B------:R-:W-:Y:S06]  /*6ed0*/  BAR.SYNC.DEFER_BLOCKING 0x1, 0x80 ;  /* 0x0042000000007b1d */ /* 0x000fec0000010000 */
[----:B------:R-:W2:Y:S01]  /*6ee0*/  @P6 SYNCS.PHASECHK.TRANS64.TRYWAIT P0, [R118+URZ+0x70], R119 ;  /* 0x00007077760065a7 */ /* 0x000ea200080011ff */
[----:B------:R-:W-:Y:S01]  /*6ef0*/  BSSY B1, `(.L_x_101) ;  /* 0x0000023000017945 */ /* 0x000fe20003800000 */
[----:B--2---:R-:W-:Y:S03]  /*6f00*/  @P6 SEL R109, RZ, 0x1, !P0 ;  /* 0x00000001ff6d6807 */ /* 0x004fe60004000000 */
[----:B------:R-:W-:Y:S05]  /*6f10*/  @!P6 BRA `(.L_x_102) ;  /* 0x000000000080e947 */ /* 0x000fea0003800000 */
[----:B------:R-:W-:Y:S01]  /*6f20*/  ISETP.NE.AND P1, PT, R110, RZ, PT ;  /* 0x000000ff6e00720c */ /* 0x000fe20003f25270 */
[----:B------:R-:W-:Y:S01]  /*6f30*/  BSSY B0, `(.L_x_103) ;  /* 0x000000a000007945 */ /* 0x000fe20003800000 */
[----:B------:R-:W-:Y:S11]  /*6f40*/  ISETP.NE.AND P0, PT, R109, RZ, PT ;  /* 0x000000ff6d00720c */ /* 0x000ff60003f05270 */
[----:B------:R-:W-:Y:S04]  /*6f50*/  @P1 IMAD R5, R160, 0x2000, R111 ;  /* 0x00002000a0051824 */ /* 0x000fe800078e026f */
[--C-:B------:R-:W-:Y:S01]  /*6f60*/  @P1 IMAD.IADD R4, R165, 0x1, R5.reuse ;  /* 0x00000001a5041824 */ /* 0x100fe200078e0205 */
[----:B------:R-:W-:Y:S01]  /*6f70*/  @P1 IADD3 R2, PT, PT, R164, R5, RZ ;  /* 0x00000005a4021210 */ /* 0x000fe20007ffe0ff */
[----:B------:R-:W-:Y:S01]  /*6f80*/  @P1 IMAD.IADD R0, R116, 0x1, R5 ;  /* 0x0000000174001824 */ /* 0x000fe200078e0205 */
[----:B------:R-:W-:Y:S06]  /*6f90*/  @P0 BRA `(.L_x_104) ;  /* 0x00000000000c0947 */ /* 0x000fec0003800000 */
[----:B------:R-:W-:Y:S04]  /*6fa0*/  SHF.L.U32 R3, R159, 0x1f, RZ ;  /* 0x0000001f9f037819 */ /* 0x000fe800000006ff */
[----:B------:R-:W2:Y:S02]  /*6fb0*/  SYNCS.PHASECHK.TRANS64.TRYWAIT P0, [R118+URZ+0x70], R3 ;  /* 0x00007003760075a7 */ /* 0x000ea400080011ff */
[----:B--2---:R-:W-:Y:S05]  /*6fc0*/  @!P0 BRA `(.L_x_105) ;  /* 0x0000004c00488947 */ /* 0x004fea0003800000 */
.L_x_104:
[----:B------:R-:W-:Y:S05]  /*6fd0*/  BSYNC B0 ;  /* 0x0000000000007941 */ /* 0x000fea0003800000 */
.L_x_103:
[----:B------:R-:W-:Y:S01]  /*6fe0*/  ISETP.NE.AND P0, PT, R110, RZ, PT ;  /* 0x000000ff6e00720c */ /* 0x000fe20003f05270 */
[----:B--2---:R-:W-:Y:S02]  /*6ff0*/  VIADD R118, R118, 0x90 ;  /* 0x0000009076767836 */ /* 0x004fe40000000000 */
[----:B------:R-:W-:Y:S02]  /*7000*/  IMAD.U32 R3, RZ, RZ, UR37 ;  /* 0x00000025ff037e24 */ /* 0x000fe4000f8e00ff */
[----:B------:R-:W-:Y:S03]  /*7010*/  VIADD R160, R160, 0x1 ;  /* 0x00000001a0a07836 */ /* 0x000fe60000000000 */
[----:B------:R-:W-:Y:S05]  /*7020*/  PRMT R3, R3, 0x654, R118 ;  /* 0x0000065403037816 */ /* 0x000fea0000000076 */
[----:B------:R2:W3:Y:S04]  /*7030*/  @P0 LDS.128 R100, [R5+0x200] ;  /* 0x0002000005640984 */ /* 0x0004e80000000c00 */
[----:B------:R2:W4:Y:S04]  /*7040*/  @P0 LDS.128 R88, [R4+0x200] ;  /* 0x0002000004580984 */ /* 0x0005280000000c00 */
        /* <DEDUP_REMOVED lines=9> */
[----:B------:R-:W-:Y:S02]  /*70e0*/  SEL R6, RZ, 0x1, P0 ;  /* 0x00000001ff067807 */ /* 0x000fe40000000000 */
[----:B------:R-:W-:Y:S02]  /*70f0*/  SEL R160, R160, RZ, P0 ;  /* 0x000000ffa0a07207 */ /* 0x000fe40000000000 */
[----:B------:R-:W-:Y:S01]  /*7100*/  LOP3.LUT R159, R159, R6, RZ, 0x3c, !PT ;  /* 0x000000069f9f7212 */ /* 0x000fe200078e3cff */
[----:B-----5:R2:W-:Y:S06]  /*7110*/  SYNCS.ARRIVE.TRANS64.RED.A1T0 RZ, [R3+URZ], RZ ;  /* 0x000000ff03ff79a7 */ /* 0x0205ec00081004ff */
.L_x_102:
[----:B------:R-:W-:Y:S05]  /*7120*/  BSYNC B1 ;  /* 0x0000000000017941 */ /* 0x000fea0003800000 */
.L_x_101:
[----:B--2---:R-:W-:Y:S05]  /*7130*/  VIADD R3, R80, 0x40 ;  /* 0x0000004050037836 */ /* 0x004fea0000000000 */
[----:B------:R-:W-:Y:S04]  /*7140*/  SHF.R.U32.HI R3, RZ, 0x15, R3 ;  /* 0x00000015ff037819 */ /* 0x000fe80000011603 */
[----:B------:R-:W-:Y:S11]  /*7150*/  LOP3.LUT P0, RZ, R3, 0x3, R154, 0x48, !PT ;  /* 0x0000000303ff7812 */ /* 0x000ff6000780489a */
[----:B------:R-:W-:Y:S02]  /*7160*/  @!UPT UIADD3 URZ, UPT, UPT, URZ, URZ, URZ ;  /* 0x000000fffffff290 */ /* 0x000fe4000fffe0ff */
[----:B------:R-:W-:Y:S05]  /*7170*/  @!P0 BRA `(.L_x_106) ;  /* 0x0000000000408947 */ /* 0x000fea0003800000 */
[----:B------:R-:W2:Y:S01]  /*7180*/  LDCU.64 UR8, c[0x4][0x78] ;  /* 0x01000f00ff0877ac */ /* 0x000ea20008000a00 */
[----:B------:R-:W-:Y:S01]  /*7190*/  MOV R3, 0x0 ;  /* 0x0000000000037802 */ /* 0x000fe20000000f00 */
[----:B------:R-:W-:Y:S02]  /*71a0*/  HFMA2 R12, -RZ, RZ, 0, 5.9604644775390625e-08 ;  /* 0x00000001ff0c7431 */ /* 0x000fe400000001ff */
[----:B------:R-:W-:Y:S02]  /*71b0*/  IMAD.MOV.U32 R8, RZ, RZ, 0x192 ;  /* 0x00000192ff087424 */ /* 0x000fe400078e00ff */
[----:B------:R-:W-:Y:S01]  /*71c0*/  IMAD.MOV.U32 R13, RZ, RZ, RZ ;  /* 0x000000ffff0d7224 */ /* 0x000fe200078e00ff */
[----:B------:R-:W5:Y:S01]  /*71d0*/  LDCU.64 UR6, c[0x4][0x80] ;  /* 0x01001000ff0677ac */ /* 0x000f620008000a00 */
[----:B------:R-:W1:Y:S01]  /*71e0*/  LDC.64 R2, c[0x4][R3] ;  /* 0x0100000003027b82 */ /* 0x000e620000000a00 */
[----:B------:R-:W3:Y:S01]  /*71f0*/  LDCU.64 UR4, c[0x4][0x18] ;  /* 0x01000300ff0477ac */ /* 0x000ee20008000a00 */
[----:B--2---:R-:W-:Y:S01]  /*7200*/  MOV R5, UR9 ;  /* 0x0000000900057c02 */ /* 0x004fe20008000f00 */
[----:B------:R-:W-:Y:S01]  /*7210*/  IMAD.U32 R4, RZ, RZ, UR8 ;  /* 0x00000008ff047e24 */ /* 0x000fe2000f8e00ff */
[----:B-----5:R-:W-:Y:S01]  /*7220*/  MOV R7, UR7 ;  /* 0x0000000700077c02 */ /* 0x020fe20008000f00 */
[----:B------:R-:W-:Y:S01]  /*7230*/  IMAD.U32 R6, RZ, RZ, UR6 ;  /* 0x00000006ff067e24 */ /* 0x000fe2000f8e00ff */
[----:B---3--:R-:W-:Y:S01]  /*7240*/  MOV R11, UR5 ;  /* 0x00000005000b7c02 */ /* 0x008fe20008000f00 */
[----:B------:R-:W-:Y:S02]  /*7250*/  IMAD.U32 R10, RZ, RZ, UR4 ;  /* 0x00000004ff0a7e24 */ /* 0x000fe4000f8e00ff */
[----:B------:R-:W-:Y:S07]  /*7260*/  LEPC R20, `(.L_x_106) ;  /* 0x000000001014794e */ /* 0x000fee0000000000 */
[----:B-1--4-:R-:W-:Y:S05]  /*7270*/  CALL.ABS.NOINC R2 ;  /* 0x0000000002007343 */ /* 0x012fea0003c00000 */
.L_x_106:
[----:B------:R-:W-:Y:S05]  /*7280*/  WARPSYNC.ALL ;  /* 0x0000000000007948 */ /* 0x000fea0003800000 */
[----:B------:R-:W-:Y:S01]  /*7290*/  R2UR UR4, R80 ;  /* 0x00000000500472ca */ /* 0x000fe200000e0000 */
[----:B------:R-:W-:Y:S01]  /*72a0*/  BSSY.RECONVERGENT B0, `(.L_x_107) ;  /* 0x000011c000007945 */ /* 0x000fe20003800200 */
[C---:B---3--:R-:W-:Y:S02]  /*72b0*/  PRMT R81, R100.reuse, 0x8880, RZ ;  /* 0x0000888064517816 */ /* 0x048fe400000000ff */
[C---:B------:R-:W-:Y:S02]  /*72c0*/  SHF.L.U32 R84, R100.reuse, 0x8, RZ ;  /* 0x0000000864547819 */ /* 0x040fe400000006ff */
[----:B------:R-:W-:Y:S02]  /*72d0*/  SHF.L.U32 R83, R100, 0x10, RZ ;  /* 0x0000001064537819 */ /* 0x000fe400000006ff */
[----:B------:R-:W-:Y:S02]  /*72e0*/  SHF.R.S32.HI R84, RZ, 0x18, R84 ;  /* 0x00000018ff547819 */ /* 0x000fe40000011454 */
[----:B------:R-:W-:Y:S02]  /*72f0*/  SHF.R.S32.HI R83, RZ, 0x18, R83 ;  /* 0x00000018ff537819 */ /* 0x000fe40000011453 */
[----:B------:R-:W-:Y:S01]  /*7300*/  ISETP.NE.AND P0, PT, R167, RZ, PT ;  /* 0x000000ffa700720c */ /* 0x000fe20003f05270 */
[----:B------:R-:W2:Y:S01]  /*7310*/  LDTM.x64 R4, tmem[UR4+0x40] ;  /* 0x00004004000479ee */ /* 0x000ea20008340000 */
[----:B------:R-:W-:Y:S01]  /*7320*/  ISETP.NE.AND P6, PT, R117, RZ, PT ;  /* 0x000000ff7500720c */ /* 0x000fe20003fc5270 */
[C---:B--2---:R-:W-:Y:S02]  /*7330*/  IMAD R0, R78.reuse, R4, RZ ;  /* 0x000000044e007224 */ /* 0x044fe400078e02ff */
[C---:B------:R-:W-:Y:S02]  /*7340*/  IMAD R3, R78.reuse, R6, RZ ;  /* 0x000000064e037224 */ /* 0x040fe400078e02ff */
[C---:B------:R-:W-:Y:S02]  /*7350*/  IMAD R4, R78.reuse, R8, RZ ;  /* 0x000000084e047224 */ /* 0x040fe400078e02ff */
[C---:B------:R-:W-:Y:S02]  /*7360*/  IMAD R6, R78.reuse, R10, RZ ;  /* 0x0000000a4e067224 */ /* 0x040fe400078e02ff */
[C---:B------:R-:W-:Y:S02]  /*7370*/  IMAD R2, R78.reuse, R5, RZ ;  /* 0x000000054e027224 */ /* 0x040fe400078e02ff */
[C---:B------:R-:W-:Y:S02]  /*7380*/  IMAD R8, R78.reuse, R12, RZ ;  /* 0x0000000c4e087224 */ /* 0x040fe400078e02ff */
[C---:B------:R-:W-:Y:S02]  /*7390*/  IMAD R10, R78.reuse, R14, RZ ;  /* 0x0000000e4e0a7224 */ /* 0x040fe400078e02ff */
[C---:B------:R-:W-:Y:S02]  /*73a0*/  IMAD R5, R78.reuse, R9, RZ ;  /* 0x000000094e057224 */ /* 0x040fe400078e02ff */
[----:B------:R-:W-:Y:S01]  /*73b0*/  IMAD R0, R81, R82, R0 ;  /* 0x0000005251007224 */ /* 0x000fe200078e0200 */
[----:B------:R-:W-:Y:S01]  /*73c0*/  SHF.L.U32 R81, R101, 0x8, RZ ;  /* 0x0000000865517819 */ /* 0x000fe200000006ff */
[C---:B------:R-:W-:Y:S02]  /*73d0*/  IMAD R12, R78.reuse, R16, RZ ;  /* 0x000000104e0c7224 */ /* 0x040fe400078e02ff */
[C---:B------:R-:W-:Y:S01]  /*73e0*/  IMAD R14, R78.reuse, R18, RZ ;  /* 0x000000124e0e7224 */ /* 0x040fe200078e02ff */
[----:B------:R-:W-:Y:S01]  /*73f0*/  SHF.R.S32.HI R81, RZ, 0x18, R81 ;  /* 0x00000018ff517819 */ /* 0x000fe20000011451 */
[C---:B------:R-:W-:Y:S02]  /*7400*/  IMAD R9, R78.reuse, R13, RZ ;  /* 0x0000000d4e097224 */ /* 0x040fe400078e02ff */
[C---:B------:R-:W-:Y:S02]  /*7410*/  IMAD R16, R78.reuse, R20, RZ ;  /* 0x000000144e107224 */ /* 0x040fe400078e02ff */
[C---:B------:R-:W-:Y:S02]  /*7420*/  IMAD R18, R78.reuse, R22, RZ ;  /* 0x000000164e127224 */ /* 0x040fe400078e02ff */
[C---:B------:R-:W-:Y:S02]  /*7430*/  IMAD R13, R78.reuse, R17, RZ ;  /* 0x000000114e0d7224 */ /* 0x040fe400078e02ff */
[C---:B------:R-:W-:Y:S02]  /*7440*/  IMAD R20, R78.reuse, R24, RZ ;  /* 0x000000184e147224 */ /* 0x040fe400078e02ff */
[C---:B------:R-:W-:Y:S02]  /*7450*/  IMAD R22, R78.reuse, R26, RZ ;  /* 0x0000001a4e167224 */ /* 0x040fe400078e02ff */
[----:B------:R-:W-:Y:S01]  /*7460*/  IMAD R2, R83, R82, R2 ;  /* 0x0000005253027224 */ /* 0x000fe200078e0202 */
[----:B------:R-:W-:Y:S01]  /*7470*/  SHF.R.S32.HI R83, RZ, 0x18, R101 ;  /* 0x00000018ff537819 */ /* 0x000fe20000011465 */
[C---:B------:R-:W-:Y:S02]  /*7480*/  IMAD R17, R78.reuse, R21, RZ ;  /* 0x000000154e117224 */ /* 0x040fe400078e02ff */
[C---:B------:R-:W-:Y:S02]  /*7490*/  IMAD R24, R78.reuse, R28, RZ ;  /* 0x0000001c4e187224 */ /* 0x040fe400078e02ff */
[C---:B------:R-:W-:Y:S02]  /*74a0*/  IMAD R26, R78.reuse, R30, RZ ;  /* 0x0000001e4e1a7224 */ /* 0x040fe400078e02ff */
[C---:B------:R-:W-:Y:S02]  /*74b0*/  IMAD R21, R78.reuse, R25, RZ ;  /* 0x000000194e157224 */ /* 0x040fe400078e02ff */
[C---:B------:R-:W-:Y:S02]  /*74c0*/  IMAD R28, R78.reuse, R32, RZ ;  /* 0x000000204e1c7224 */ /* 0x040fe400078e02ff */
[----:B------:R-:W-:Y:S02]  /*74d0*/  IMAD R30, R78, R34, RZ ;  /* 0x000000224e1e7224 */ /* 0x000fe400078e02ff */
[----:B------:R-:W-:Y:S02]  /*74e0*/  IMAD R3, R84, R82, R3 ;  /* 0x0000005254037224 */ /* 0x000fe400078e0203 */
[C---:B------:R-:W-:Y:S02]  /*74f0*/  IMAD R25, R78.reuse, R29, RZ ;  /* 0x0000001d4e197224 */ /* 0x040fe400078e02ff */
        /* <DEDUP_REMOVED lines=14> */
[C---:B------:R-:W-:Y:S01]  /*75e0*/  IMAD R60, R78.reuse, R64, RZ ;  /* 0x000000404e3c7224 */ /* 0x040fe200078e02ff */
[----:B------:R-:W-:Y:S01]  /*75f0*/  SHF.R.S32.HI R64, RZ, 0x18, R100 ;  /* 0x00000018ff407819 */ /* 0x000fe20000011464 */
[C---:B------:R-:W-:Y:S02]  /*7600*/  IMAD R34, R78.reuse, R38, RZ ;  /* 0x000000264e227224 */ /* 0x040fe400078e02ff */
[C---:B------:R-:W-:Y:S02]  /*7610*/  IMAD R38, R78.reuse, R42, RZ ;  /* 0x0000002a4e267224 */ /* 0x040fe400078e02ff */
[C---:B------:R-:W-:Y:S02]  /*7620*/  IMAD R57, R78.reuse, R61, RZ ;  /* 0x0000003d4e397224 */ /* 0x040fe400078e02ff */
[C---:B------:R-:W-:Y:S01]  /*7630*/  IMAD R61, R78.reuse, R65, RZ ;  /* 0x000000414e3d7224 */ /* 0x040fe200078e02ff */
[C---:B------:R-:W-:Y:S01]  /*7640*/  PRMT R65, R101.reuse, 0x8880, RZ ;  /* 0x0000888065417816 */ /* 0x040fe200000000ff */
[C---:B------:R-:W-:Y:S02]  /*7650*/  IMAD R42, R78.reuse, R46, RZ ;  /* 0x0000002e4e2a7224 */ /* 0x040fe400078e02ff */
[C---:B------:R-:W-:Y:S02]  /*7660*/  IMAD R46, R78.reuse, R50, RZ ;  /* 0x000000324e2e7224 */ /* 0x040fe400078e02ff */
[C---:B------:R-:W-:Y:S02]  /*7670*/  IMAD R51, R78.reuse, R51, RZ ;  /* 0x000000334e337224 */ /* 0x040fe400078e02ff */
[C---:B------:R-:W-:Y:S02]  /*7680*/  IMAD R50, R78.reuse, R54, RZ ;  /* 0x000000364e327224 */ /* 0x040fe400078e02ff */
[C---:B------:R-:W-:Y:S02]  /*7690*/  IMAD R54, R78.reuse, R58, RZ ;  /* 0x0000003a4e367224 */ /* 0x040fe400078e02ff */
[C---:B------:R-:W-:Y:S02]  /*76a0*/  IMAD R58, R78.reuse, R62, RZ ;  /* 0x0000003e4e3a7224 */ /* 0x040fe400078e02ff */
[C---:B------:R-:W-:Y:S01]  /*76b0*/  IMAD R62, R78.reuse, R66, RZ ;  /* 0x000000424e3e7224 */ /* 0x040fe200078e02ff */
[----:B------:R-:W-:Y:S01]  /*76c0*/  SHF.L.U32 R66, R101, 0x10, RZ ;  /* 0x0000001065427819 */ /* 0x000fe200000006ff */
[C---:B------:R-:W-:Y:S02]  /*76d0*/  IMAD R7, R78.reuse, R7, RZ ;  /* 0x000000074e077224 */ /* 0x040fe400078e02ff */
[----:B------:R-:W-:Y:S01]  /*76e0*/  IMAD R11, R78, R11, RZ ;  /* 0x0000000b4e0b7224 */ /* 0x000fe200078e02ff */
[----:B------:R-:W-:Y:S01]  /*76f0*/  SHF.R.S32.HI R66, RZ, 0x18, R66 ;  /* 0x00000018ff427819 */ /* 0x000fe20000011442 */
[-C--:B------:R-:W-:Y:S01]  /*7700*/  IMAD R7, R64, R82.reuse, R7 ;  /* 0x0000005240077224 */ /* 0x080fe200078e0207 */
[C---:B------:R-:W-:Y:S01]  /*7710*/  PRMT R64, R102.reuse, 0x8880, RZ ;  /* 0x0000888066407816 */ /* 0x040fe200000000ff */
[-C--:B------:R-:W-:Y:S01]  /*7720*/  IMAD R4, R65, R82.reuse, R4 ;  /* 0x0000005241047224 */ /* 0x080fe200078e0204 */
[----:B------:R-:W-:Y:S01]  /*7730*/  SHF.L.U32 R65, R102, 0x10, RZ ;  /* 0x0000001066417819 */ /* 0x000fe200000006ff */
[-C--:B------:R-:W-:Y:S02]  /*7740*/  IMAD R5, R66, R82.reuse, R5 ;  /* 0x0000005242057224 */ /* 0x080fe400078e0205 */
[-C--:B------:R-:W-:Y:S01]  /*7750*/  IMAD R6, R81, R82.reuse, R6 ;  /* 0x0000005251067224 */ /* 0x080fe200078e0206 */
[----:B------:R-:W-:Y:S01]  /*7760*/  I2IP.S8.S32.SAT R81, R7, R3, RZ ;  /* 0x0000000307517239 */ /* 0x000fe200000014ff */
[----:B------:R-:W-:Y:S01]  /*7770*/  IMAD R11, R83, R82, R11 ;  /* 0x00000052530b7224 */ /* 0x000fe200078e020b */
[----:B------:R-:W-:Y:S01]  /*7780*/  SHF.L.U32 R7, R102, 0x8, RZ ;  /* 0x0000000866077819 */ /* 0x000fe200000006ff */
[C---:B------:R-:W-:Y:S01]  /*7790*/  IMAD R15, R78.reuse, R15, RZ ;  /* 0x0000000f4e0f7224 */ /* 0x040fe200078e02ff */
[----:B------:R-:W-:Y:S01]  /*77a0*/  MOV R3, R64 ;  /* 0x0000004000037202 */ /* 0x000fe20000000f00 */
[C---:B------:R-:W-:Y:S01]  /*77b0*/  IMAD R19, R78.reuse, R19, RZ ;  /* 0x000000134e137224 */ /* 0x040fe200078e02ff */
[----:B------:R-:W-:Y:S01]  /*77c0*/  I2IP.S8.S32.SAT R11, R11, R6, RZ ;  /* 0x000000060b0b7239 */ /* 0x000fe200000014ff */
[C---:B------:R-:W-:Y:S01]  /*77d0*/  IMAD R23, R78.reuse, R23, RZ ;  /* 0x000000174e177224 */ /* 0x040fe200078e02ff */
[----:B------:R-:W-:Y:S01]  /*77e0*/  SHF.R.S32.HI R6, RZ, 0x18, R65 ;  /* 0x00000018ff067819 */ /* 0x000fe20000011441 */
[----:B------:R-:W-:Y:S01]  /*77f0*/  IMAD R8, R3, R82, R8 ;  /* 0x0000005203087224 */ /* 0x000fe200078e0208 */
[----:B------:R-:W-:Y:S01]  /*7800*/  SHF.R.S32.HI R7, RZ, 0x18, R7 ;  /* 0x00000018ff077819 */ /* 0x000fe20000011407 */
[----:B------:R-:W-:Y:S01]  /*7810*/  IMAD R27, R78, R27, RZ ;  /* 0x0000001b4e1b7224 */ /* 0x000fe200078e02ff */
[----:B------:R-:W-:Y:S01]  /*7820*/  I2IP.S8.S32.SAT R84, R2, R0, R81 ;  /* 0x0000000002547239 */ /* 0x000fe20000001451 */
[-C--:B------:R-:W-:Y:S01]  /*7830*/  IMAD R9, R6, R82.reuse, R9 ;  /* 0x0000005206097224 */ /* 0x080fe200078e0209 */
[----:B------:R-:W-:Y:S01]  /*7840*/  SHF.L.U32 R2, R103, 0x10, RZ ;  /* 0x0000001067027819 */ /* 0x000fe200000006ff */
[----:B------:R-:W-:Y:S01]  /*7850*/  IMAD R10, R7, R82, R10 ;  /* 0x00000052070a7224 */ /* 0x000fe200078e020a */
[----:B------:R-:W-:Y:S01]  /*7860*/  SHF.R.S32.HI R0, RZ, 0x18, R102 ;  /* 0x00000018ff007819 */ /* 0x000fe20000011466 */
[C---:B------:R-:W-:Y:S01]  /*7870*/  IMAD R31, R78.reuse, R31, RZ ;  /* 0x0000001f4e1f7224 */ /* 0x040fe200078e02ff */
[----:B------:R-:W-:Y:S01]  /*7880*/  I2IP.S8.S32.SAT R85, R5, R4, R11 ;  /* 0x0000000405557239 */ /* 0x000fe2000000140b */
[----:B------:R-:W-:Y:S01]  /*7890*/  IMAD R35, R78, R35, RZ ;  /* 0x000000234e237224 */ /* 0x000fe200078e02ff */
[C---:B------:R-:W-:Y:S01]  /*78a0*/  PRMT R3, R103.reuse, 0x8880, RZ ;  /* 0x0000888067037816 */ /* 0x040fe200000000ff */
[-C--:B------:R-:W-:Y:S01]  /*78b0*/  IMAD R15, R0, R82.reuse, R15 ;  /* 0x00000052000f7224 */ /* 0x080fe200078e020f */
[----:B------:R-:W-:Y:S01]  /*78c0*/  SHF.L.U32 R5, R103, 0x8, RZ ;  /* 0x0000000867057819 */ /* 0x000fe200000006ff */
[C---:B------:R-:W-:Y:S01]  /*78d0*/  IMAD R39, R78.reuse, R39, RZ ;  /* 0x000000274e277224 */ /* 0x040fe200078e02ff */
[----:B------:R-:W-:Y:S01]  /*78e0*/  SHF.R.S32.HI R2, RZ, 0x18, R2 ;  /* 0x00000018ff027819 */ /* 0x000fe20000011402 */
[-C--:B------:R-:W-:Y:S01]  /*78f0*/  IMAD R12, R3, R82.reuse, R12 ;  /* 0x00000052030c7224 */ /* 0x080fe200078e020c */
[----:B------:R-:W-:Y:S01]  /*7900*/  SHF.R.S32.HI R5, RZ, 0x18, R5 ;  /* 0x00000018ff057819 */ /* 0x000fe20000011405 */
[----:B------:R-:W-:Y:S01]  /*7910*/  IMAD R43, R78, R43, RZ ;  /* 0x0000002b4e2b7224 */ /* 0x000fe200078e02ff */
[----:B------:R-:W-:Y:S01]  /*7920*/  SHF.R.S32.HI R4, RZ, 0x18, R103 ;  /* 0x00000018ff047819 */ /* 0x000fe20000011467 */
[-C--:B------:R-:W-:Y:S01]  /*7930*/  IMAD R13, R2, R82.reuse, R13 ;  /* 0x00000052020d7224 */ /* 0x080fe200078e020d */
[C---:B----4-:R-:W-:Y:S01]  /*7940*/  SHF.L.U32 R0, R88.reuse, 0x10, RZ ;  /* 0x0000001058007819 */ /* 0x050fe200000006ff */
[-C--:B------:R-:W-:Y:S01]  /*7950*/  IMAD R14, R5, R82.reuse, R14 ;  /* 0x00000052050e7224 */ /* 0x080fe200078e020e */
[C---:B------:R-:W-:Y:S01]  /*7960*/  PRMT R3, R88.reuse, 0x8880, RZ ;  /* 0x0000888058037816 */ /* 0x040fe200000000ff */
[----:B------:R-:W-:Y:S01]  /*7970*/  IMAD.SHL.U32 R2, R88, 0x100, RZ ;  /* 0x0000010058027824 */ /* 0x000fe200078e00ff */
[----:B------:R-:W-:Y:S01]  /*7980*/  SHF.R.S32.HI R0, RZ, 0x18, R0 ;  /* 0x00000018ff007819 */ /* 0x000fe20000011400 */
[-C--:B------:R-:W-:Y:S01]  /*7990*/  IMAD R19, R4, R82.reuse, R19 ;  /* 0x0000005204137224 */ /* 0x080fe200078e0213 */
[----:B------:R-:W-:Y:S01]  /*79a0*/  SHF.L.U32 R4, R89, 0x10, RZ ;  /* 0x0000001059047819 */ /* 0x000fe200000006ff */
[-C--:B------:R-:W-:Y:S01]  /*79b0*/  IMAD R16, R3, R82.reuse, R16 ;  /* 0x0000005203107224 */ /* 0x080fe200078e0210 */
[----:B------:R-:W-:Y:S01]  /*79c0*/  SHF.R.S32.HI R5, RZ, 0x18, R2 ;  /* 0x00000018ff057819 */ /* 0x000fe20000011402 */
[-C--:B------:R-:W-:Y:S01]  /*79d0*/  IMAD R17, R0, R82.reuse, R17 ;  /* 0x0000005200117224 */ /* 0x080fe200078e0211 */
[----:B------:R-:W-:Y:S01]  /*79e0*/  SHF.R.S32.HI R0, RZ, 0x18, R88 ;  /* 0x00000018ff007819 */ /* 0x000fe20000011458 */
[----:B------:R-:W-:Y:S01]  /*79f0*/  IMAD R47, R78, R47, RZ ;  /* 0x0000002f4e2f7224 */ /* 0x000fe200078e02ff */
[----:B------:R-:W-:Y:S01]  /*7a00*/  PRMT R3, R89, 0x8880, RZ ;  /* 0x0000888059037816 */ /* 0x000fe200000000ff */
[-C--:B------:R-:W-:Y:S01]  /*7a10*/  IMAD R18, R5, R82.reuse, R18 ;  /* 0x0000005205127224 */ /* 0x080fe200078e0212 */
[----:B------:R-:W-:Y:S01]  /*7a20*/  SHF.L.U32 R2, R89, 0x8, RZ ;  /* 0x0000000859027819 */ /* 0x000fe200000006ff */
[-C--:B------:R-:W-:Y:S01]  /*7a30*/  IMAD R23, R0, R82.reuse, R23 ;  /* 0x0000005200177224 */ /* 0x080fe200078e0217 */
[----:B------:R-:W-:Y:S01]  /*7a40*/  SHF.R.S32.HI R0, RZ, 0x18, R4 ;  /* 0x00000018ff007819 */ /* 0x000fe20000011404 */
[-C--:B------:R-:W-:Y:S01]  /*7a50*/  IMAD R20, R3, R82.reuse, R20 ;  /* 0x0000005203147224 */ /* 0x080fe200078e0214 */
[----:B------:R-:W-:Y:S01]  /*7a60*/  SHF.R.S32.HI R5, RZ, 0x18, R2 ;  /* 0x00000018ff057819 */ /* 0x000fe20000011402 */
[----:B------:R-:W-:Y:S01]  /*7a70*/  IMAD R55, R78, R55, RZ ;  /* 0x000000374e377224 */ /* 0x000fe200078e02ff */
[----:B------:R-:W-:Y:S01]  /*7a80*/  SHF.R.S32.HI R2, RZ, 0x18, R89 ;  /* 0x00000018ff027819 */ /* 0x000fe20000011459 */
[-C--:B------:R-:W-:Y:S01]  /*7a90*/  IMAD R21, R0, R82.reuse, R21 ;  /* 0x0000005200157224 */ /* 0x080fe200078e0215 */
[C---:B------:R-:W-:Y:S01]  /*7aa0*/  SHF.L.U32 R0, R90.reuse, 0x10, RZ ;  /* 0x000000105a007819 */ /* 0x040fe200000006ff */
[-C--:B------:R-:W-:Y:S01]  /*7ab0*/  IMAD R22, R5, R82.reuse, R22 ;  /* 0x0000005205167224 */ /* 0x080fe200078e0216 */
[----:B------:R-:W-:Y:S01]  /*7ac0*/  PRMT R3, R90, 0x8880, RZ ;  /* 0x000088805a037816 */ /* 0x000fe200000000ff */
        /* <DEDUP_REMOVED lines=9> */
[----:B------:R-:W-:Y:S01]  /*7b60*/  SHF.L.U32 R0, R91, 0x10, RZ ;  /* 0x000000105b007819 */ /* 0x000fe200000006ff */
[-C--:B------:R-:W-:Y:S01]  /*7b70*/  IMAD R26, R5, R82.reuse, R26 ;  /* 0x00000052051a7224 */ /* 0x080fe200078e021a */
[C---:B------:R-:W-:Y:S01]  /*7b80*/  PRMT R3, R91.reuse, 0x8880, RZ ;  /* 0x000088805b037816 */ /* 0x040fe200000000ff */
[-C--:B------:R-:W-:Y:S01]  /*7b90*/  IMAD R31, R2, R82.reuse, R31 ;  /* 0x00000052021f7224 */ /* 0x080fe200078e021f */
[----:B------:R-:W-:Y:S01]  /*7ba0*/  SHF.L.U32 R2, R91, 0x8, RZ ;  /* 0x000000085b027819 */ /* 0x000fe200000006ff */
[----:B------:R-:W-:Y:S01]  /*7bb0*/  IMAD R67, R78, R67, RZ ;  /* 0x000000434e437224 */ /* 0x000fe200078e02ff */
[----:B------:R-:W-:Y:S01]  /*7bc0*/  SHF.R.S32.HI R0, RZ, 0x18, R0 ;  /* 0x00000018ff007819 */ /* 0x000fe20000011400 */
[-C--:B------:R-:W-:Y:S01]  /*7bd0*/  IMAD R28, R3, R82.reuse, R28 ;  /* 0x00000052031c7224 */ /* 0x080fe200078e021c */
[----:B------:R-:W-:Y:S02]  /*7be0*/  SHF.R.S32.HI R5, RZ, 0x18, R2 ;  /* 0x00000018ff057819 */ /* 0x000fe40000011402 */
[----:B------:R-:W-:Y:S01]  /*7bf0*/  SHF.R.S32.HI R2, RZ, 0x18, R91 ;  /* 0x00000018ff027819 */ /* 0x000fe2000001145b */
[-C--:B------:R-:W-:Y:S01]  /*7c00*/  IMAD R29, R0, R82.reuse, R29 ;  /* 0x00000052001d7224 */ /* 0x080fe200078e021d */
[C---:B-1----:R-:W-:Y:S01]  /*7c10*/  PRMT R3, R92.reuse, 0x8880, RZ ;  /* 0x000088805c037816 */ /* 0x042fe200000000ff */
[----:B------:R-:W-:Y:S01]  /*7c20*/  IMAD.U32 R0, R92, 0x10000, RZ ;  /* 0x000100005c007824 */ /* 0x000fe200078e00ff */
[----:B------:R-:W-:Y:S01]  /*7c30*/  SHF.L.U32 R4, R93, 0x10, RZ ;  /* 0x000000105d047819 */ /* 0x000fe200000006ff */
[----:B------:R-:W-:Y:S01]  /*7c40*/  IMAD R30, R5, R82, R30 ;  /* 0x00000052051e7224 */ /* 0x000fe200078e021e */
[----:B------:R-:W-:Y:S01]  /*7c50*/  I2IP.S8.S32.SAT R10, R15, R10, RZ ;  /* 0x0000000a0f0a7239 */ /* 0x000fe200000014ff */
[-C--:B------:R-:W-:Y:S01]  /*7c60*/  IMAD R35, R2, R82.reuse, R35 ;  /* 0x0000005202237224 */ /* 0x080fe200078e0223 */
[----:B------:R-:W-:Y:S01]  /*7c70*/  SHF.L.U32 R2, R92, 0x8, RZ ;  /* 0x000000085c027819 */ /* 0x000fe200000006ff */
[-C--:B------:R-:W-:Y:S01]  /*7c80*/  IMAD R32, R3, R82.reuse, R32 ;  /* 0x0000005203207224 */ /* 0x080fe200078e0220 */
[----:B------:R-:W-:Y:S02]  /*7c90*/  SHF.R.S32.HI R0, RZ, 0x18, R0 ;  /* 0x00000018ff007819 */ /* 0x000fe40000011400 */
[----:B------:R-:W-:Y:S02]  /*7ca0*/  SHF.R.S32.HI R5, RZ, 0x18, R2 ;  /* 0x00000018ff057819 */ /* 0x000fe40000011402 */
[----:B------:R-:W-:Y:S01]  /*7cb0*/  PRMT R3, R93, 0x8880, RZ ;  /* 0x000088805d037816 */ /* 0x000fe200000000ff */
[-C--:B------:R-:W-:Y:S01]  /*7cc0*/  IMAD R33, R0, R82.reuse, R33 ;  /* 0x0000005200217224 */ /* 0x080fe200078e0221 */
[----:B------:R-:W-:Y:S01]  /*7cd0*/  SHF.R.S32.HI R0, RZ, 0x18, R92 ;  /* 0x00000018ff007819 */ /* 0x000fe2000001145c */
[----:B------:R-:W-:Y:S01]  /*7ce0*/  IMAD R34, R5, R82, R34 ;  /* 0x0000005205227224 */ /* 0x000fe200078e0222 */
[----:B------:R-:W-:Y:S02]  /*7cf0*/  SHF.L.U32 R2, R93, 0x8, RZ ;  /* 0x000000085d027819 */ /* 0x000fe400000006ff */
[----:B------:R-:W-:Y:S01]  /*7d00*/  I2IP.S8.S32.SAT R14, R19, R14, RZ ;  /* 0x0000000e130e7239 */ /* 0x000fe200000014ff */
[-C--:B------:R-:W-:Y:S01]  /*7d10*/  IMAD R39, R0, R82.reuse, R39 ;  /* 0x0000005200277224 */ /* 0x080fe200078e0227 */
[----:B------:R-:W-:Y:S01]  /*7d20*/  SHF.R.S32.HI R0, RZ, 0x18, R4 ;  /* 0x00000018ff007819 */ /* 0x000fe20000011404 */
[-C--:B------:R-:W-:Y:S01]  /*7d30*/  IMAD R36, R3, R82.reuse, R36 ;  /* 0x0000005203247224 */ /* 0x080fe200078e0224 */
[----:B------:R-:W-:Y:S02]  /*7d40*/  SHF.R.S32.HI R5, RZ, 0x18, R2 ;  /* 0x00000018ff057819 */ /* 0x000fe40000011402 */
[----:B------:R-:W-:Y:S01]  /*7d50*/  SHF.L.U32 R2, R94, 0x10, RZ ;  /* 0x000000105e027819 */ /* 0x000fe200000006ff */
[-C--:B------:R-:W-:Y:S01]  /*7d60*/  IMAD R37, R0, R82.reuse, R37 ;  /* 0x0000005200257224 */ /* 0x080fe200078e0225 */
[----:B------:R-:W-:Y:S01]  /*7d70*/  SHF.R.S32.HI R0, RZ, 0x18, R93 ;  /* 0x00000018ff007819 */ /* 0x000fe2000001145d */
[-C--:B------:R-:W-:Y:S01]  /*7d80*/  IMAD R38, R5, R82.reuse, R38 ;  /* 0x0000005205267224 */ /* 0x080fe200078e0226 */
[C---:B------:R-:W-:Y:S02]  /*7d90*/  PRMT R3, R94.reuse, 0x8880, RZ ;  /* 0x000088805e037816 */ /* 0x040fe400000000ff */
[----:B------:R-:W-:Y:S01]  /*7da0*/  SHF.L.U32 R5, R94, 0x8, RZ ;  /* 0x000000085e057819 */ /* 0x000fe200000006ff */
[-C--:B------:R-:W-:Y:S01]  /*7db0*/  IMAD R43, R0, R82.reuse, R43 ;  /* 0x00000052002b7224 */ /* 0x080fe200078e022b */
[----:B------:R-:W-:Y:S01]  /*7dc0*/  SHF.R.S32.HI R2, RZ, 0x18, R2 ;  /* 0x00000018ff027819 */ /* 0x000fe20000011402 */
[-C--:B------:R-:W-:Y:S01]  /*7dd0*/  IMAD R40, R3, R82.reuse, R40 ;  /* 0x0000005203287224 */ /* 0x080fe200078e0228 */
[----:B------:R-:W-:Y:S02]  /*7de0*/  SHF.R.S32.HI R5, RZ, 0x18, R5 ;  /* 0x00000018ff057819 */ /* 0x000fe40000011405 */
[----:B------:R-:W-:Y:S01]  /*7df0*/  SHF.R.S32.HI R4, RZ, 0x18, R94 ;  /* 0x00000018ff047819 */ /* 0x000fe2000001145e */
[-C--:B------:R-:W-:Y:S01]  /*7e00*/  IMAD R41, R2, R82.reuse, R41 ;  /* 0x0000005202297224 */ /* 0x080fe200078e0229 */
[----:B------:R-:W-:Y:S01]  /*7e10*/  SHF.L.U32 R0, R95, 0x10, RZ ;  /* 0x000000105f007819 */ /* 0x000fe200000006ff */
[-C--:B------:R-:W-:Y:S01]  /*7e20*/  IMAD R42, R5, R82.reuse, R42 ;  /* 0x00000052052a7224 */ /* 0x080fe200078e022a */
[C---:B------:R-:W-:Y:S01]  /*7e30*/  PRMT R3, R95.reuse, 0x8880, RZ ;  /* 0x000088805f037816 */ /* 0x040fe200000000ff */
[-C--:B------:R-:W-:Y:S01]  /*7e40*/  IMAD R47, R4, R82.reuse, R47 ;  /* 0x00000052042f7224 */ /* 0x080fe200078e022f */
[----:B------:R-:W-:Y:S02]  /*7e50*/  SHF.L.U32 R2, R95, 0x8, RZ ;  /* 0x000000085f027819 */ /* 0x000fe400000006ff */
[----:B------:R-:W-:Y:S01]  /*7e60*/  SHF.R.S32.HI R0, RZ, 0x18, R0 ;  /* 0x00000018ff007819 */ /* 0x000fe20000011400 */
[-C--:B------:R-:W-:Y:S01]  /*7e70*/  IMAD R44, R3, R82.reuse, R44 ;  /* 0x00000052032c7224 */ /* 0x080fe200078e022c */
[----:B------:R-:W-:Y:S02]  /*7e80*/  SHF.R.S32.HI R5, RZ, 0x18, R2 ;  /* 0x00000018ff057819 */ /* 0x000fe40000011402 */
[----:B------:R-:W-:Y:S01]  /*7e90*/  SHF.R.S32.HI R2, RZ, 0x18, R95 ;  /* 0x00000018ff027819 */ /* 0x000fe2000001145f */
[-C--:B------:R-:W-:Y:S01]  /*7ea0*/  IMAD R45, R0, R82.reuse, R45 ;  /* 0x00000052002d7224 */ /* 0x080fe200078e022d */
[----:B------:R-:W-:Y:S01]  /*7eb0*/  PRMT R3, R96, 0x8880, RZ ;  /* 0x0000888060037816 */ /* 0x000fe200000000ff */
[-C--:B------:R-:W-:Y:S01]  /*7ec0*/  IMAD R46, R5, R82.reuse, R46 ;  /* 0x00000052052e7224 */ /* 0x080fe200078e022e */
[C---:B------:R-:W-:Y:S01]  /*7ed0*/  SHF.L.U32 R4, R97.reuse, 0x10, RZ ;  /* 0x0000001061047819 */ /* 0x040fe200000006ff */
[-C--:B------:R-:W-:Y:S01]  /*7ee0*/  IMAD R51, R2, R82.reuse, R51 ;  /* 0x0000005202337224 */ /* 0x080fe200078e0233 */
[----:B------:R-:W-:Y:S01]  /*7ef0*/  SHF.R.S32.HI R2, RZ, 0x18, R96 ;  /* 0x00000018ff027819 */ /* 0x000fe20000011460 */
[C---:B------:R-:W-:Y:S01]  /*7f00*/  IMAD.U32 R0, R96.reuse, 0x10000, RZ ;  /* 0x0001000060007824 */ /* 0x040fe200078e00ff */
[----:B------:R-:W-:Y:S01]  /*7f10*/  PRMT R5, R97, 0x8880, RZ ;  /* 0x0000888061057816 */ /* 0x000fe200000000ff */
[-C--:B------:R-:W-:Y:S01]  /*7f20*/  IMAD R48, R3, R82.reuse, R48 ;  /* 0x0000005203307224 */ /* 0x080fe200078e0230 */
[----:B------:R-:W-:Y:S02]  /*7f30*/  SHF.L.U32 R3, R96, 0x8, RZ ;  /* 0x0000000860037819 */ /* 0x000fe400000006ff */
[----:B------:R-:W-:Y:S02]  /*7f40*/  SHF.R.S32.HI R0, RZ, 0x18, R0 ;  /* 0x00000018ff007819 */ /* 0x000fe40000011400 */
[----:B------:R-:W-:Y:S02]  /*7f50*/  SHF.R.S32.HI R3, RZ, 0x18, R3 ;  /* 0x00000018ff037819 */ /* 0x000fe40000011403 */
[----:B------:R-:W-:Y:S01]  /*7f60*/  SHF.R.S32.HI R4, RZ, 0x18, R4 ;  /* 0x00000018ff047819 */ /* 0x000fe20000011404 */
[-C--:B------:R-:W-:Y:S01]  /*7f70*/  IMAD R49, R0, R82.reuse, R49 ;  /* 0x0000005200317224 */ /* 0x080fe200078e0231 */
[----:B------:R-:W-:Y:S01]  /*7f80*/  SHF.R.S32.HI R0, RZ, 0x18, R97 ;  /* 0x00000018ff007819 */ /* 0x000fe20000011461 */
[-C--:B------:R-:W-:Y:S01]  /*7f90*/  IMAD R50, R3, R82.reuse, R50 ;  /* 0x0000005203327224 */ /* 0x080fe200078e0232 */
[----:B------:R-:W-:Y:S01]  /*7fa0*/  SHF.L.U32 R3, R97, 0x8, RZ ;  /* 0x0000000861037819 */ /* 0x000fe200000006ff */
[-C--:B------:R-:W-:Y:S01]  /*7fb0*/  IMAD R55, R2, R82.reuse, R55 ;  /* 0x0000005202377224 */ /* 0x080fe200078e0237 */
        /* <DEDUP_REMOVED lines=8> */
[----:B------:R-:W-:Y:S01]  /*8040*/  IMAD R59, R0, R82, R59 ;  /* 0x00000052003b7224 */ /* 0x000fe200078e023b */
[----:B------:R-:W-:Y:S01]  /*8050*/  I2IP.S8.S32.SAT R18, R23, R18, RZ ;  /* 0x0000001217127239 */ /* 0x000fe200000014ff */
[----:B------:R-:W-:Y:S01]  /*8060*/  IMAD R56, R5, R82, R56 ;  /* 0x0000005205387224 */ /* 0x000fe200078e0238 */
[----:B------:R-:W-:Y:S01]  /*8070*/  I2IP.S8.S32.SAT R86, R9, R8, R10 ;  /* 0x0000000809567239 */ /* 0x000fe2000000140a */
[----:B------:R-:W-:Y:S01]  /*8080*/  IMAD R57, R2, R82, R57 ;  /* 0x0000005202397224 */ /* 0x000fe200078e0239 */
[----:B------:R-:W-:Y:S02]  /*8090*/  I2IP.S8.S32.SAT R87, R13, R12, R14 ;  /* 0x0000000c0d577239 */ /* 0x000fe4000000140e */
[----:B------:R-:W-:Y:S02]  /*80a0*/  SHF.R.S32.HI R7, RZ, 0x18, R7 ;  /* 0x00000018ff077819 */ /* 0x000fe40000011407 */
[----:B------:R-:W-:Y:S01]  /*80b0*/  SHF.L.U32 R2, R99, 0x10, RZ ;  /* 0x0000001063027819 */ /* 0x000fe200000006ff */
[----:B------:R1:W-:Y:S01]  /*80c0*/  STS.128 [R153+UR49+0xa200], R84 ;  /* 0x00a2005499007988 */ /* 0x0003e20008000c31 */
[----:B------:R-:W-:Y:S01]  /*80d0*/  SHF.R.S32.HI R0, RZ, 0x18, R98 ;  /* 0x00000018ff007819 */ /* 0x000fe20000011462 */
[----:B------:R-:W-:Y:S01]  /*80e0*/  IMAD R58, R7, R82, R58 ;  /* 0x00000052073a7224 */ /* 0x000fe200078e023a */
[----:B------:R-:W-:Y:S02]  /*80f0*/  I2IP.S8.S32.SAT R16, R17, R16, R18 ;  /* 0x0000001011107239 */ /* 0x000fe40000001412 */
[----:B------:R-:W-:Y:S01]  /*8100*/  I2IP.S8.S32.SAT R17, R27, R22, RZ ;  /* 0x000000161b117239 */ /* 0x000fe200000014ff */
[----:B------:R-:W-:Y:S01]  /*8110*/  IMAD R63, R0, R82, R63 ;  /* 0x00000052003f7224 */ /* 0x000fe200078e023f */
[----:B------:R-:W-:Y:S02]  /*8120*/  I2IP.S8.S32.SAT R18, R31, R26, RZ ;  /* 0x0000001a1f127239 */ /* 0x000fe400000014ff */
[----:B------:R-:W-:Y:S02]  /*8130*/  I2IP.S8.S32.SAT R19, R35, R30, RZ ;  /* 0x0000001e23137239 */ /* 0x000fe400000014ff */
[C---:B------:R-:W-:Y:S02]  /*8140*/  PRMT R3, R99.reuse, 0x8880, RZ ;  /* 0x0000888063037816 */ /* 0x040fe400000000ff */
[----:B------:R-:W-:Y:S02]  /*8150*/  SHF.L.U32 R5, R99, 0x8, RZ ;  /* 0x0000000863057819 */ /* 0x000fe400000006ff */
[----:B------:R-:W-:Y:S01]  /*8160*/  SHF.R.S32.HI R2, RZ, 0x18, R2 ;  /* 0x00000018ff027819 */ /* 0x000fe20000011402 */
[----:B------:R-:W-:Y:S01]  /*8170*/  IMAD R60, R3, R82, R60 ;  /* 0x00000052033c7224 */ /* 0x000fe200078e023c */
[----:B------:R-:W-:Y:S02]  /*8180*/  I2IP.S8.S32.SAT R17, R21, R20, R17 ;  /* 0x0000001415117239 */ /* 0x000fe40000001411 */
[----:B------:R-:W-:Y:S01]  /*8190*/  I2IP.S8.S32.SAT R18, R25, R24, R18 ;  /* 0x0000001819127239 */ /* 0x000fe20000001412 */
[----:B------:R-:W-:Y:S01]  /*81a0*/  IMAD R61, R2, R82, R61 ;  /* 0x00000052023d7224 */ /* 0x000fe200078e023d */
[----:B------:R-:W-:Y:S02]  /*81b0*/  I2IP.S8.S32.SAT R19, R29, R28, R19 ;  /* 0x0000001c1d137239 */ /* 0x000fe40000001413 */
[----:B------:R-:W-:Y:S02]  /*81c0*/  SHF.R.S32.HI R5, RZ, 0x18, R5 ;  /* 0x00000018ff057819 */ /* 0x000fe40000011405 */
[----:B------:R-:W-:Y:S01]  /*81d0*/  SHF.R.S32.HI R4, RZ, 0x18, R99 ;  /* 0x00000018ff047819 */ /* 0x000fe20000011463 */
[----:B------:R1:W-:Y:S01]  /*81e0*/  STS.128 [R172+0xa200], R16 ;  /* 0x00a20010ac007388 */ /* 0x0003e20000000c00 */
[----:B------:R-:W-:Y:S01]  /*81f0*/  I2IP.S8.S32.SAT R34, R39, R34, RZ ;  /* 0x0000002227227239 */ /* 0x000fe200000014ff */
[----:B------:R-:W-:Y:S01]  /*8200*/  IMAD R62, R5, R82, R62 ;  /* 0x00000052053e7224 */ /* 0x000fe200078e023e */
[----:B------:R-:W-:Y:S01]  /*8210*/  I2IP.S8.S32.SAT R38, R43, R38, RZ ;  /* 0x000000262b267239 */ /* 0x000fe200000014ff */
[----:B------:R-:W-:Y:S01]  /*8220*/  IMAD R67, R4, R82, R67 ;  /* 0x0000005204437224 */ /* 0x000fe200078e0243 */
[----:B------:R-:W-:Y:S02]  /*8230*/  I2IP.S8.S32.SAT R42, R47, R42, RZ ;  /* 0x0000002a2f2a7239 */ /* 0x000fe400000014ff */
[----:B------:R-:W-:Y:S02]  /*8240*/  I2IP.S8.S32.SAT R35, R51, R46, RZ ;  /* 0x0000002e33237239 */ /* 0x000fe400000014ff */
[----:B------:R-:W-:Y:S02]  /*8250*/  I2IP.S8.S32.SAT R32, R33, R32, R34 ;  /* 0x0000002021207239 */ /* 0x000fe40000001422 */
[----:B------:R-:W-:Y:S02]  /*8260*/  I2IP.S8.S32.SAT R33, R37, R36, R38 ;  /* 0x0000002425217239 */ /* 0x000fe40000001426 */
[----:B------:R-:W-:Y:S02]  /*8270*/  I2IP.S8.S32.SAT R34, R41, R40, R42 ;  /* 0x0000002829227239 */ /* 0x000fe4000000142a */
[----:B------:R-:W-:Y:S02]  /*8280*/  I2IP.S8.S32.SAT R35, R45, R44, R35 ;  /* 0x0000002c2d237239 */ /* 0x000fe40000001423 */
[----:B------:R-:W-:Y:S02]  /*8290*/  I2IP.S8.S32.SAT R50, R55, R50, RZ ;  /* 0x0000003237327239 */ /* 0x000fe400000014ff */
[----:B------:R-:W-:Y:S01]  /*82a0*/  I2IP.S8.S32.SAT R54, R59, R54, RZ ;  /* 0x000000363b367239 */ /* 0x000fe200000014ff */
[----:B------:R1:W-:Y:S01]  /*82b0*/  STS.128 [R171+0xa200], R32 ;  /* 0x00a20020ab007388 */ /* 0x0003e20000000c00 */
[----:B------:R-:W-:Y:S02]  /*82c0*/  I2IP.S8.S32.SAT R58, R63, R58, RZ ;  /* 0x0000003a3f3a7239 */ /* 0x000fe400000014ff */
[----:B------:R-:W-:Y:S02]  /*82d0*/  I2IP.S8.S32.SAT R62, R67, R62, RZ ;  /* 0x0000003e433e7239 */ /* 0x000fe400000014ff */
[----:B------:R-:W-:Y:S02]  /*82e0*/  I2IP.S8.S32.SAT R48, R49, R48, R50 ;  /* 0x0000003031307239 */ /* 0x000fe40000001432 */
[----:B------:R-:W-:Y:S02]  /*82f0*/  I2IP.S8.S32.SAT R49, R53, R52, R54 ;  /* 0x0000003435317239 */ /* 0x000fe40000001436 */
[----:B------:R-:W-:Y:S02]  /*8300*/  I2IP.S8.S32.SAT R50, R57, R56, R58 ;  /* 0x0000003839327239 */ /* 0x000fe4000000143a */
[----:B------:R-:W-:Y:S02]  /*8310*/  I2IP.S8.S32.SAT R51, R61, R60, R62 ;  /* 0x0000003c3d337239 */ /* 0x000fe4000000143e */
[----:B------:R-:W-:Y:S02]  /*8320*/  LEA R0, R160, UR49, 0x3 ;  /* 0x00000031a0007c11 */ /* 0x000fe4000f8e18ff */
[----:B------:R-:W-:Y:S01]  /*8330*/  @P6 SHF.L.U32 R3, R159, 0x1f, RZ ;  /* 0x0000001f9f036819 */ /* 0x000fe200000006ff */
        /* <DEDUP_REMOVED lines=9> */
[----:B------:R-:W-:Y:S02]  /*83d0*/  UIADD3 UR8, UP0, UPT, UR52, 0x680, URZ ;  /* 0x0000068034087890 */ /* 0x000fe4000ff1e0ff */
[----:B------:R-:W-:Y:S02]  /*83e0*/  UIADD3 UR5, UPT, UPT, UR41, 0x40, URZ ;  /* 0x0000004029057890 */ /* 0x000fe4000fffe0ff */
[----:B------:R-:W-:Y:S02]  /*83f0*/  UIADD3 UR4, UPT, UPT, UR49, 0xa200, URZ ;  /* 0x0000a20031047890 */ /* 0x000fe4000fffe0ff */
[----:B------:R-:W-:Y:S01]  /*8400*/  UIADD3.X UR9, UPT, UPT, URZ, UR53, URZ, UP0, !UPT ;  /* 0x00000035ff097290 */ /* 0x000fe200087fe4ff */
[----:B------:R-:W-:Y:S01]  /*8410*/  UMOV UR6, UR42 ;  /* 0x0000002a00067c82 */ /* 0x000fe20008000000 */
[----:B------:R-:W-:Y:S07]  /*8420*/  UMOV UR7, UR36 ;  /* 0x0000002400077c82 */ /* 0x000fee0008000000 */
[----:B------:R2:W-:Y:S01]  /*8430*/  UTMASTG.3D [UR4], [UR8] ;  /* 0x00000004080073b5 */ /* 0x0005e20008010000 */
[----:B------:R0:W-:Y:S01]  /*8440*/  UTMACMDFLUSH ;  /* 0x00000000000079b7 */ /* 0x0001e20000000000 */
[----:B--2---:R-:W-:Y:S04]  /*8450*/  DEPBAR.LE SB0, 0x1 ;  /* 0x000080400000791a */ /* 0x004fe80000000000 */
.L_x_108:
[----:B------:R-:W-:Y:S05]  /*8460*/  BSYNC.RECONVERGENT B0 ;  /* 0x0000000000007941 */ /* 0x000fea0003800200 */
.L_x_107:
        /* <DEDUP_REMOVED lines=16> */
.L_x_112:
[----:B------:R-:W-:Y:S05]  /*8570*/  BSYNC B0 ;  /* 0x0000000000007941 */ /* 0x000fea0003800000 */
.L_x_111:
        /* <DEDUP_REMOVED lines=19> */
[----:B--234-:R-:W-:Y:S02]  /*86b0*/  LOP3.LUT R159, R159, R0, RZ, 0x3c, !PT ;  /* 0x000000009f9f7212 */ /* 0x01cfe400078e3cff */
.L_x_110:
[----:B------:R-:W-:Y:S05]  /*86c0*/  BSYNC B1 ;  /* 0x0000000000017941 */ /* 0x000fea0003800000 */
.L_x_109:
[----:B------:R-:W-:Y:S05]  /*86d0*/  VIADD R3, R80, 0x80 ;  /* 0x0000008050037836 */ /* 0x000fea0000000000 */
        /* <DEDUP_REMOVED lines=9> */
[----:B------:R-:W3:Y:S01]  /*8770*/  LDCU.64 UR6, c[0x4][0x80] ;  /* 0x01001000ff0677ac */ /* 0x000ee20008000a00 */
[----:B------:R-:W4:Y:S01]  /*8780*/  LDC.64 R2, c[0x4][R3] ;  /* 0x0100000003027b82 */ /* 0x000f220000000a00 */
[----:B------:R-:W5:Y:S01]  /*8790*/  LDCU.64 UR4, c[0x4][0x18] ;  /* 0x01000300ff0477ac */ /* 0x000f620008000a00 */
[----:B--2---:R-:W-:Y:S01]  /*87a0*/  MOV R5, UR9 ;  /* 0x0000000900057c02 */ /* 0x004fe20008000f00 */
[----:B------:R-:W-:Y:S01]  /*87b0*/  IMAD.U32 R4, RZ, RZ, UR8 ;  /* 0x00000008ff047e24 */ /* 0x000fe2000f8e00ff */
[----:B---3--:R-:W-:Y:S01]  /*87c0*/  MOV R7, UR7 ;  /* 0x0000000700077c02 */ /* 0x008fe20008000f00 */
[----:B------:R-:W-:Y:S01]  /*87d0*/  IMAD.U32 R6, RZ, RZ, UR6 ;  /* 0x00000006ff067e24 */ /* 0x000fe2000f8e00ff */
[----:B-----5:R-:W-:Y:S01]  /*87e0*/  MOV R11, UR5 ;  /* 0x00000005000b7c02 */ /* 0x020fe20008000f00 */
[----:B------:R-:W-:Y:S02]  /*87f0*/  IMAD.U32 R10, RZ, RZ, UR4 ;  /* 0x00000004ff0a7e24 */ /* 0x000fe4000f8e00ff */
[----:B------:R-:W-:Y:S07]  /*8800*/  LEPC R20, `(.L_x_114) ;  /* 0x000000001014794e */ /* 0x000fee0000000000 */
[----:B-1--4-:R-:W-:Y:S05]  /*8810*/  CALL.ABS.NOINC R2 ;  /* 0x0000000002007343 */ /* 0x012fea0003c00000 */
.L_x_114:
[----:B------:R-:W-:Y:S05]  /*8820*/  WARPSYNC.ALL ;  /* 0x0000000000007948 */ /* 0x000fea0003800000 */
[----:B------:R-:W-:Y:S01]  /*8830*/  R2UR UR4, R80 ;  /* 0x00000000500472ca */ /* 0x000fe200000e0000 */
[----:B------:R-:W-:Y:S01]  /*8840*/  BSSY.RECONVERGENT B0, `(.L_x_115) ;  /* 0x000011f000007945 */ /* 0x000fe20003800200 */
[C---:B------:R-:W-:Y:S02]  /*8850*/  PRMT R81, R100.reuse, 0x8880, RZ ;  /* 0x0000888064517816 */ /* 0x040fe400000000ff */
[C---:B-1----:R-:W-:Y:S02]  /*8860*/  SHF.L.U32 R84, R100.reuse, 0x8, RZ ;  /* 0x0000000864547819 */ /* 0x042fe400000006ff */
[----:B------:R-:W-:Y:S02]  /*8870*/  SHF.L.U32 R83, R100, 0x10, RZ ;  /* 0x0000001064537819 */ /* 0x000fe400000006ff */
[----:B------:R-:W-:Y:S02]  /*8880*/  SHF.R.S32.HI R84, RZ, 0x18, R84 ;  /* 0x00000018ff547819 */ /* 0x000fe40000011454 */
[----:B------:R-:W-:Y:S02]  /*8890*/  SHF.R.S32.HI R83, RZ, 0x18, R83 ;  /* 0x00000018ff537819 */ /* 0x000fe40000011453 */
[----:B------:R-:W-:Y:S01]  /*88a0*/  ISETP.NE.AND P0, PT, R167, RZ, PT ;  /* 0x000000ffa700720c */ /* 0x000fe20003f05270 */
[----:B------:R-:W1:Y:S01]  /*88b0*/  LDTM.x64 R4, tmem[UR4+0x80] ;  /* 0x00008004000479ee */ /* 0x000e620008340000 */
[----:B------:R-:W-:Y:S01]  /*88c0*/  ISETP.NE.AND P6, PT, R117, RZ, PT ;  /* 0x000000ff7500720c */ /* 0x000fe20003fc5270 */
[C---:B-1----:R-:W-:Y:S02]  /*88d0*/  IMAD R0, R78.reuse, R4, RZ ;  /* 0x000000044e007224 */ /* 0x042fe400078e02ff */
        /* <DEDUP_REMOVED lines=141> */
[C---:B------:R-:W-:Y:S01]  /*91b0*/  PRMT R3, R92.reuse, 0x8880, RZ ;  /* 0x000088805c037816 */ /* 0x040fe200000000ff */
        /* <DEDUP_REMOVED lines=124> */
[----:B------:R-:W-:Y:S02]  /*9980*/  UIADD3 UR8, UP0, UPT, UR52, 0x680, URZ ;  /* 0x0000068034087890 */ /* 0x000fe4000ff1e0ff */
[----:B------:R-:W-:Y:S02]  /*9990*/  UIADD3 UR5, UPT, UPT, UR41, 0x80, URZ ;  /* 0x0000008029057890 */ /* 0x000fe4000fffe0ff */
[----:B------:R-:W-:Y:S01]  /*99a0*/  MOV R166, UR10 ;  /* 0x0000000a00a67c02 */ /* 0x000fe20008000f00 */
[----:B------:R-:W-:Y:S01]  /*99b0*/  UIADD3.X UR9, UPT, UPT, URZ, UR53, URZ, UP0, !UPT ;  /* 0x00000035ff097290 */ /* 0x000fe200087fe4ff */
[----:B------:R-:W-:Y:S02]  /*99c0*/  UMOV UR6, UR42 ;  /* 0x0000002a00067c82 */ /* 0x000fe40008000000 */
[----:B------:R-:W-:Y:S01]  /*99d0*/  R2UR UR4, R166 ;  /* 0x00000000a60472ca */ /* 0x000fe200000e0000 */
[----:B------:R-:W-:Y:S11]  /*99e0*/  UMOV UR7, UR36 ;  /* 0x0000002400077c82 */ /* 0x000ff60008000000 */
[----:B------:R-:W-:Y:S01]  /*99f0*/  @!UPT UIADD3 URZ, UPT, UPT, URZ, URZ, URZ ;  /* 0x000000fffffff290 */ /* 0x000fe2000fffe0ff */
[----:B------:R2:W-:Y:S01]  /*9a00*/  UTMASTG.3D [UR4], [UR8] ;  /* 0x00000004080073b5 */ /* 0x0005e20008010000 */
[----:B------:R0:W-:Y:S01]  /*9a10*/  UTMACMDFLUSH ;  /* 0x00000000000079b7 */ /* 0x0001e20000000000 */
[----:B--2---:R-:W-:Y:S04]  /*9a20*/  DEPBAR.LE SB0, 0x1 ;  /* 0x000080400000791a */ /* 0x004fe80000000000 */
.L_x_116:
[----:B------:R-:W-:Y:S05]  /*9a30*/  BSYNC.RECONVERGENT B0 ;  /* 0x0000000000007941 */ /* 0x000fea0003800200 */
.L_x_115:
        /* <DEDUP_REMOVED lines=16> */
.L_x_120:
[----:B------:R-:W-:Y:S05]  /*9b40*/  BSYNC B0 ;  /* 0x0000000000007941 */ /* 0x000fea0003800000 */
.L_x_119:
        /* <DEDUP_REMOVED lines=20> */
.L_x_118:
[----:B------:R-:W-:Y:S05]  /*9c90*/  BSYNC B1 ;  /* 0x0000000000017941 */ /* 0x000fea0003800000 */
.L_x_117:
        /* <DEDUP_REMOVED lines=21> */
.L_x_122:
[----:B------:R-:W-:Y:S01]  /*9df0*/  ISETP.NE.AND P0, PT, R167, RZ, PT ;  /* 0x000000ffa700720c */ /* 0x000fe20003f05270 */
[----:B------:R-:W-:Y:S05]  /*9e00*/  WARPSYNC.ALL ;  /* 0x0000000000007948 */ /* 0x000fea0003800000 */
[----:B------:R-:W-:Y:S01]  /*9e10*/  IMAD.U32 R140, R102, 0x10000, RZ ;  /* 0x00010000668c7824 */ /* 0x000fe200078e00ff */
[----:B------:R-:W-:Y:S01]  /*9e20*/  R2UR UR4, R80 ;  /* 0x00000000500472ca */ /* 0x000fe200000e0000 */
[----:B------:R-:W-:Y:S01]  /*9e30*/  IMAD.U32 R134, R88, 0x10000, RZ ;  /* 0x0001000058867824 */ /* 0x000fe200078e00ff */
[C---:B------:R-:W-:Y:S01]  /*9e40*/  SHF.L.U32 R0, R100.reuse, 0x10, RZ ;  /* 0x0000001064007819 */ /* 0x040fe200000006ff */
[----:B-1----:R-:W-:Y:S01]  /*9e50*/  IMAD.U32 R119, R93, 0x10000, RZ ;  /* 0x000100005d777824 */ /* 0x002fe200078e00ff */
[----:B------:R-:W-:Y:S01]  /*9e60*/  PRMT R3, R100, 0x8880, RZ ;  /* 0x0000888064037816 */ /* 0x000fe200000000ff */
[----:B------:R-:W-:Y:S01]  /*9e70*/  IMAD.U32 R104, R98, 0x10000, RZ ;  /* 0x0001000062687824 */ /* 0x000fe200078e00ff */
[----:B------:R-:W-:Y:S01]  /*9e80*/  SHF.L.U32 R81, R100, 0x8, RZ ;  /* 0x0000000864517819 */ /* 0x000fe200000006ff */
[----:B------:R-:W-:Y:S01]  /*9e90*/  IMAD.SHL.U32 R127, R90, 0x100, RZ ;  /* 0x000001005a7f7824 */ /* 0x000fe200078e00ff */
[----:B------:R-:W-:Y:S01]  /*9ea0*/  SHF.R.S32.HI R0, RZ, 0x18, R0 ;  /* 0x00000018ff007819 */ /* 0x000fe20000011400 */
[----:B------:R-:W-:Y:S01]  /*9eb0*/  IMAD.SHL.U32 R112, R95, 0x100, RZ ;  /* 0x000001005f707824 */ /* 0x000fe200078e00ff */
[----:B------:R-:W-:Y:S01]  /*9ec0*/  SHF.R.S32.HI R81, RZ, 0x18, R81 ;  /* 0x00000018ff517819 */ /* 0x000fe20000011451 */
[----:B------:R-:W-:Y:S01]  /*9ed0*/  BSSY.RECONVERGENT B0, `(.L_x_123) ;  /* 0x0000121000007945 */ /* 0x000fe20003800200 */
[----:B------:R-:W-:Y:S01]  /*9ee0*/  SHF.R.S32.HI R2, RZ, 0x18, R100 ;  /* 0x00000018ff027819 */ /* 0x000fe20000011464 */
[----:B------:R-:W1:Y:S01]  /*9ef0*/  LDTM.x64 R4, tmem[UR4+0xc0] ;  /* 0x0000c004000479ee */ /* 0x000e620008340000 */
[----:B------:R-:W-:Y:S01]  /*9f00*/  NOP ;  /* 0x0000000000007918 */ /* 0x000fe20000000000 */
[----:B------:R-:W-:Y:S02]  /*9f10*/  SHF.R.S32.HI R84, RZ, 0x18, R101 ;  /* 0x00000018ff547819 */ /* 0x000fe40000011465 */
[----:B------:R-:W-:Y:S02]  /*9f20*/  SHF.R.S32.HI R85, RZ, 0x18, R102 ;  /* 0x00000018ff557819 */ /* 0x000fe40000011466 */
[----:B------:R-:W-:Y:S02]  /*9f30*/  SHF.R.S32.HI R86, RZ, 0x18, R103 ;  /* 0x00000018ff567819 */ /* 0x000fe40000011467 */
[----:B------:R-:W-:Y:S02]  /*9f40*/  SHF.R.S32.HI R87, RZ, 0x18, R88 ;  /* 0x00000018ff577819 */ /* 0x000fe40000011458 */
[----:B------:R-:W-:Y:S02]  /*9f50*/  R2UR UR5, R108 ;  /* 0x000000006c0572ca */ /* 0x000fe400000e0000 */
[C---:B------:R-:W-:Y:S02]  /*9f60*/  PRMT R143, R101.reuse, 0x8880, RZ ;  /* 0x00008880658f7816 */ /* 0x040fe400000000ff */
[----:B------:R-:W-:Y:S02]  /*9f70*/  SHF.L.U32 R83, R101, 0x10, RZ ;  /* 0x0000001065537819 */ /* 0x000fe400000006ff */
[----:B------:R-:W-:Y:S02]  /*9f80*/  PRMT R141, R102, 0x8880, RZ ;  /* 0x00008880668d7816 */ /* 0x000fe400000000ff */
[----:B------:R-:W-:Y:S02]  /*9f90*/  SHF.R.S32.HI R83, RZ, 0x18, R83 ;  /* 0x00000018ff537819 */ /* 0x000fe40000011453 */
[C---:B------:R-:W-:Y:S02]  /*9fa0*/  PRMT R138, R103.reuse, 0x8880, RZ ;  /* 0x00008880678a7816 */ /* 0x040fe400000000ff */
[----:B------:R-:W-:Y:S01]  /*9fb0*/  SHF.L.U32 R137, R103, 0x10, RZ ;  /* 0x0000001067897819 */ /* 0x000fe200000006ff */
[----:B------:R-:W-:Y:S01]  /*9fc0*/  UIADD3 UR5, UPT, UPT, UR5, 0xf0, URZ ;  /* 0x000000f005057890 */ /* 0x000fe2000fffe0ff */
[----:B-1----:R-:W-:Y:S01]  /*9fd0*/  IMAD R4, R78, R4, RZ ;  /* 0x000000044e047224 */ /* 0x002fe200078e02ff */
[----:B------:R-:W-:Y:S01]  /*9fe0*/  PRMT R135, R88, 0x8880, RZ ;  /* 0x0000888058877816 */ /* 0x000fe200000000ff */
[C---:B------:R-:W-:Y:S01]  /*9ff0*/  IMAD R5, R78.reuse, R5, RZ ;  /* 0x000000054e057224 */ /* 0x040fe200078e02ff */
[----:B------:R-:W-:Y:S01]  /*a000*/  UPRMT UR5, UR37, 0x654, UR5 ;  /* 0x0000065425057896 */ /* 0x000fe20008000005 */
[----:B------:R-:W-:Y:S01]  /*a010*/  IMAD R4, R3, R82, R4 ;  /* 0x0000005203047224 */ /* 0x000fe200078e0204 */
[C---:B------:R-:W-:Y:S01]  /*a020*/  PRMT R132, R89.reuse, 0x8880, RZ ;  /* 0x0000888059847816 */ /* 0x040fe200000000ff */
[----:B------:R-:W-:Y:S01]  /*a030*/  IMAD R6, R78, R6, RZ ;  /* 0x000000064e067224 */ /* 0x000fe200078e02ff */
[----:B------:R-:W-:Y:S01]  /*a040*/  SHF.L.U32 R131, R89, 0x10, RZ ;  /* 0x0000001059837819 */ /* 0x000fe200000006ff */
[----:B------:R-:W-:Y:S01]  /*a050*/  IMAD R5, R0, R82, R5 ;  /* 0x0000005200057224 */ /* 0x000fe200078e0205 */
[----:B------:R-:W-:Y:S01]  /*a060*/  PRMT R129, R90, 0x8880, RZ ;  /* 0x000088805a817816 */ /* 0x000fe200000000ff */
[----:B------:R-:W-:Y:S01]  /*a070*/  IMAD R0, R78, R16, RZ ;  /* 0x000000104e007224 */ /* 0x000fe200078e02ff */
[----:B------:R-:W-:Y:S01]  /*a080*/  SHF.L.U32 R128, R90, 0x10, RZ ;  /* 0x000000105a807819 */ /* 0x000fe200000006ff */
[C---:B------:R-:W-:Y:S01]  /*a090*/  IMAD R7, R78.reuse, R7, RZ ;  /* 0x000000074e077224 */ /* 0x040fe200078e02ff */
[----:B------:R-:W-:Y:S01]  /*a0a0*/  SYNCS.ARRIVE.TRANS64.RED.A1T0 RZ, [UR5], RZ ;  /* 0x000000ffffff79a7 */ /* 0x000fe20008100405 */
[C---:B------:R-:W-:Y:S01]  /*a0b0*/  IMAD R16, R78.reuse, R20, RZ ;  /* 0x000000144e107224 */ /* 0x040fe200078e02ff */
[C---:B------:R-:W-:Y:S01]  /*a0c0*/  PRMT R126, R91.reuse, 0x8880, RZ ;  /* 0x000088805b7e7816 */ /* 0x040fe200000000ff */
[C---:B------:R-:W-:Y:S01]  /*a0d0*/  IMAD R20, R78.reuse, R24, RZ ;  /* 0x000000184e147224 */ /* 0x040fe200078e02ff */
[----:B------:R-:W-:Y:S01]  /*a0e0*/  SHF.L.U32 R125, R91, 0x10, RZ ;  /* 0x000000105b7d7819 */ /* 0x000fe200000006ff */
[----:B------:R-:W-:Y:S01]  /*a0f0*/  IMAD R6, R81, R82, R6 ;  /* 0x0000005251067224 */ /* 0x000fe200078e0206 */
[----:B------:R-:W-:Y:S01]  /*a100*/  MOV R81, R143 ;  /* 0x0000008f00517202 */ /* 0x000fe20000000f00 */
[----:B------:R-:W-:Y:S01]  /*a110*/  IMAD R24, R78, R28, RZ ;  /* 0x0000001c4e187224 */ /* 0x000fe200078e02ff */
[----:B------:R-:W-:Y:S01]  /*a120*/  PRMT R123, R92, 0x8880, RZ ;  /* 0x000088805c7b7816 */ /* 0x000fe200000000ff */
[----:B------:R-:W-:Y:S01]  /*a130*/  IMAD R28, R78, R32, RZ ;  /* 0x000000204e1c7224 */ /* 0x000fe200078e02ff */
[----:B------:R-:W-:Y:S01]  /*a140*/  SHF.L.U32 R122, R92, 0x10, RZ ;  /* 0x000000105c7a7819 */ /* 0x000fe200000006ff */
[----:B------:R-:W-:Y:S01]  /*a150*/  IMAD R7, R2, R82, R7 ;  /* 0x0000005202077224 */ /* 0x000fe200078e0207 */
[----:B------:R-:W-:Y:S01]  /*a160*/  PRMT R120, R93, 0x8880, RZ ;  /* 0x000088805d787816 */ /* 0x000fe200000000ff */
[----:B------:R-:W-:Y:S01]  /*a170*/  IMAD R32, R78, R36, RZ ;  /* 0x000000244e207224 */ /* 0x000fe200078e02ff */
[----:B------:R-:W-:Y:S01]  /*a180*/  PRMT R117, R94, 0x8880, RZ ;  /* 0x000088805e757816 */ /* 0x000fe200000000ff */
[----:B------:R-:W-:Y:S01]  /*a190*/  IMAD R2, R78, R17, RZ ;  /* 0x000000114e027224 */ /* 0x000fe200078e02ff */
[----:B------:R-:W-:Y:S01]  /*a1a0*/  SHF.L.U32 R116, R94, 0x10, RZ ;  /* 0x000000105e747819 */ /* 0x000fe200000006ff */
[----:B------:R-:W-:Y:S01]  /*a1b0*/  IMAD R36, R78, R40, RZ ;  /* 0x000000284e247224 */ /* 0x000fe200078e02ff */
[----:B------:R-:W-:Y:S01]  /*a1c0*/  SHF.L.U32 R115, R94, 0x8, RZ ;  /* 0x000000085e737819 */ /* 0x000fe200000006ff */
[C---:B------:R-:W-:Y:S01]  /*a1d0*/  IMAD R17, R78.reuse, R21, RZ ;  /* 0x000000154e117224 */ /* 0x040fe200078e02ff */
[C---:B------:R-:W-:Y:S01]  /*a1e0*/  PRMT R114, R95.reuse, 0x8880, RZ ;  /* 0x000088805f727816 */ /* 0x040fe200000000ff */
[C---:B------:R-:W-:Y:S01]  /*a1f0*/  IMAD R40, R78.reuse, R44, RZ ;  /* 0x0000002c4e287224 */ /* 0x040fe200078e02ff */
[----:B------:R-:W-:Y:S01]  /*a200*/  SHF.L.U32 R113, R95, 0x10, RZ ;  /* 0x000000105f717819 */ /* 0x000fe200000006ff */
[----:B------:R-:W-:Y:S01]  /*a210*/  IMAD R21, R78, R25, RZ ;  /* 0x000000194e157224 */ /* 0x000fe200078e02ff */
[----:B------:R-:W-:Y:S01]  /*a220*/  PRMT R111, R96, 0x8880, RZ ;  /* 0x00008880606f7816 */ /* 0x000fe200000000ff */
        /* <DEDUP_REMOVED lines=8> */
[C---:B------:R-:W-:Y:S01]  /*a2b0*/  IMAD R52, R78.reuse, R56, RZ ;  /* 0x000000384e347224 */ /* 0x040fe200078e02ff */
[----:B------:R-:W-:Y:S01]  /*a2c0*/  SHF.L.U32 R142, R101, 0x8, RZ ;  /* 0x00000008658e7819 */ /* 0x000fe200000006ff */
[C---:B------:R-:W-:Y:S01]  /*a2d0*/  IMAD R8, R78.reuse, R8, RZ ;  /* 0x000000084e087224 */ /* 0x040fe200078e02ff */
[C---:B------:R-:W-:Y:S01]  /*a2e0*/  SHF.L.U32 R101, R99.reuse, 0x10, RZ ;  /* 0x0000001063657819 */ /* 0x040fe200000006ff */
[----:B------:R-:W-:Y:S01]  /*a2f0*/  IMAD R33, R78, R37, RZ ;  /* 0x000000254e217224 */ /* 0x000fe200078e02ff */
[----:B------:R-:W-:Y:S01]  /*a300*/  SHF.L.U32 R139, R102, 0x8, RZ ;  /* 0x00000008668b7819 */ /* 0x000fe200000006ff */
[C---:B------:R-:W-:Y:S01]  /*a310*/  IMAD R56, R78.reuse, R60, RZ ;  /* 0x0000003c4e387224 */ /* 0x040fe200078e02ff */
[----:B------:R-:W-:Y:S01]  /*a320*/  PRMT R102, R99, 0x8880, RZ ;  /* 0x0000888063667816 */ /* 0x000fe200000000ff */
[C---:B------:R-:W-:Y:S01]  /*a330*/  IMAD R37, R78.reuse, R41, RZ ;  /* 0x000000294e257224 */ /* 0x040fe200078e02ff */
[----:B------:R-:W-:Y:S01]  /*a340*/  SHF.L.U32 R136, R103, 0x8, RZ ;  /* 0x0000000867887819 */ /* 0x000fe200000006ff */
[C---:B------:R-:W-:Y:S01]  /*a350*/  IMAD R60, R78.reuse, R64, RZ ;  /* 0x000000404e3c7224 */ /* 0x040fe200078e02ff */
[----:B------:R-:W-:Y:S01]  /*a360*/  I2IP.S8.S32.SAT R64, R7, R6, RZ ;  /* 0x0000000607407239 */ /* 0x000fe200000014ff */
[C---:B------:R-:W-:Y:S01]  /*a370*/  IMAD R9, R78.reuse, R9, RZ ;  /* 0x000000094e097224 */ /* 0x040fe200078e02ff */
[----:B------:R-:W-:Y:S01]  /*a380*/  SHF.R.S32.HI R6, RZ, 0x18, R140 ;  /* 0x00000018ff067819 */ /* 0x000fe2000001148c */
[C---:B------:R-:W-:Y:S01]  /*a390*/  IMAD R41, R78.reuse, R45, RZ ;  /* 0x0000002d4e297224 */ /* 0x040fe200078e02ff */
[----:B------:R-:W-:Y:S01]  /*a3a0*/  SHF.R.S32.HI R7, RZ, 0x18, R142 ;  /* 0x00000018ff077819 */ /* 0x000fe2000001148e */
[----:B------:R-:W-:Y:S01]  /*a3b0*/  IMAD R45, R78, R49, RZ ;  /* 0x000000314e2d7224 */ /* 0x000fe200078e02ff */
[----:B------:R-:W-:Y:S01]  /*a3c0*/  SHF.L.U32 R133, R88, 0x8, RZ ;  /* 0x0000000858857819 */ /* 0x000fe200000006ff */
[C---:B------:R-:W-:Y:S01]  /*a3d0*/  IMAD R10, R78.reuse, R10, RZ ;  /* 0x0000000a4e0a7224 */ /* 0x040fe200078e02ff */
[----:B------:R-:W-:Y:S01]  /*a3e0*/  SHF.R.S32.HI R88, RZ, 0x18, R89 ;  /* 0x00000018ff587819 */ /* 0x000fe20000011459 */
[C---:B------:R-:W-:Y:S01]  /*a3f0*/  IMAD R49, R78.reuse, R53, RZ ;  /* 0x000000354e317224 */ /* 0x040fe200078e02ff */
[----:B------:R-:W-:Y:S01]  /*a400*/  SHF.L.U32 R130, R89, 0x8, RZ ;  /* 0x0000000859827819 */ /* 0x000fe200000006ff */
[-C--:B------:R-:W-:Y:S01]  /*a410*/  IMAD R8, R81, R82.reuse, R8 ;  /* 0x0000005251087224 */ /* 0x080fe200078e0208 */
[----:B------:R-:W-:Y:S01]  /*a420*/  SHF.R.S32.HI R81, RZ, 0x18, R139 ;  /* 0x00000018ff517819 */ /* 0x000fe2000001148b */
[C---:B------:R-:W-:Y:S01]  /*a430*/  IMAD R53, R78.reuse, R57, RZ ;  /* 0x000000394e357224 */ /* 0x040fe200078e02ff */
[----:B------:R-:W-:Y:S01]  /*a440*/  SHF.R.S32.HI R89, RZ, 0x18, R90 ;  /* 0x00000018ff597819 */ /* 0x000fe2000001145a */
[C---:B------:R-:W-:Y:S01]  /*a450*/  IMAD R11, R78.reuse, R11, RZ ;  /* 0x0000000b4e0b7224 */ /* 0x040fe200078e02ff */
[----:B------:R-:W-:Y:S01]  /*a460*/  SHF.R.S32.HI R90, RZ, 0x18, R91 ;  /* 0x00000018ff5a7819 */ /* 0x000fe2000001145b */
[C---:B------:R-:W-:Y:S01]  /*a470*/  IMAD R57, R78.reuse, R61, RZ ;  /* 0x0000003d4e397224 */ /* 0x040fe200078e02ff */
[----:B------:R-:W-:Y:S01]  /*a480*/  SHF.L.U32 R124, R91, 0x8, RZ ;  /* 0x000000085b7c7819 */ /* 0x000fe200000006ff */
[----:B------:R-:W-:Y:S01]  /*a490*/  IMAD R9, R83, R82, R9 ;  /* 0x0000005253097224 */ /* 0x000fe200078e0209 */
[----:B------:R-:W-:Y:S01]  /*a4a0*/  SHF.R.S32.HI R91, RZ, 0x18, R92 ;  /* 0x00000018ff5b7819 */ /* 0x000fe2000001145c */
[----:B------:R-:W-:Y:S01]  /*a4b0*/  IMAD R61, R78, R65, RZ ;  /* 0x000000414e3d7224 */ /* 0x000fe200078e02ff */
[----:B------:R-:W-:Y:S01]  /*a4c0*/  SHF.L.U32 R121, R92, 0x8, RZ ;  /* 0x000000085c797819 */ /* 0x000fe200000006ff */
[C---:B------:R-:W-:Y:S01]  /*a4d0*/  IMAD R12, R78.reuse, R12, RZ ;  /* 0x0000000c4e0c7224 */ /* 0x040fe200078e02ff */
[----:B------:R-:W-:Y:S01]  /*a4e0*/  SHF.R.S32.HI R92, RZ, 0x18, R93 ;  /* 0x00000018ff5c7819 */ /* 0x000fe2000001145d */
[----:B------:R-:W-:Y:S01]  /*a4f0*/  IMAD.MOV.U32 R65, RZ, RZ, R141 ;  /* 0x000000ffff417224 */ /* 0x000fe200078e008d */
[----:B------:R-:W-:Y:S01]  /*a500*/  SHF.L.U32 R118, R93, 0x8, RZ ;  /* 0x000000085d767819 */ /* 0x000fe200000006ff */
[----:B------:R-:W-:Y:S01]  /*a510*/  IMAD R10, R7, R82, R10 ;  /* 0x00000052070a7224 */ /* 0x000fe200078e020a */
[----:B------:R-:W-:Y:S01]  /*a520*/  MOV R7, R138 ;  /* 0x0000008a00077202 */ /* 0x000fe20000000f00 */
[----:B------:R-:W-:Y:S01]  /*a530*/  IMAD R13, R78, R13, RZ ;  /* 0x0000000d4e0d7224 */ /* 0x000fe200078e02ff */
[----:B------:R-:W-:Y:S01]  /*a540*/  SHF.R.S32.HI R93, RZ, 0x18, R94 ;  /* 0x00000018ff5d7819 */ /* 0x000fe2000001145e */
[----:B------:R-:W-:Y:S01]  /*a550*/  IMAD R11, R84, R82, R11 ;  /* 0x00000052540b7224 */ /* 0x000fe200078e020b */
[----:B------:R-:W-:Y:S01]  /*a560*/  I2IP.S8.S32.SAT R84, R5, R4, R64 ;  /* 0x0000000405547239 */ /* 0x000fe20000001440 */
[C---:B------:R-:W-:Y:S01]  /*a570*/  IMAD R14, R78.reuse, R14, RZ ;  /* 0x0000000e4e0e7224 */ /* 0x040fe200078e02ff */
[----:B------:R-:W-:Y:S01]  /*a580*/  SHF.R.S32.HI R5, RZ, 0x18, R137 ;  /* 0x00000018ff057819 */ /* 0x000fe20000011489 */
[----:B------:R-:W-:Y:S01]  /*a590*/  IMAD R12, R65, R82, R12 ;  /* 0x00000052410c7224 */ /* 0x000fe200078e020c */
[----:B------:R-:W-:Y:S01]  /*a5a0*/  I2IP.S8.S32.SAT R10, R11, R10, RZ ;  /* 0x0000000a0b0a7239 */ /* 0x000fe200000014ff */
[----:B------:R-:W-:Y:S01]  /*a5b0*/  IMAD R15, R78, R15, RZ ;  /* 0x0000000f4e0f7224 */ /* 0x000fe200078e02ff */
[----:B------:R-:W-:Y:S01]  /*a5c0*/  SHF.R.S32.HI R94, RZ, 0x18, R95 ;  /* 0x00000018ff5e7819 */ /* 0x000fe2000001145f */
[-C--:B------:R-:W-:Y:S01]  /*a5d0*/  IMAD R13, R6, R82.reuse, R13 ;  /* 0x00000052060d7224 */ /* 0x080fe200078e020d */
[----:B------:R-:W-:Y:S01]  /*a5e0*/  SHF.R.S32.HI R6, RZ, 0x18, R134 ;  /* 0x00000018ff067819 */ /* 0x000fe20000011486 */
[-C--:B------:R-:W-:Y:S01]  /*a5f0*/  IMAD R14, R81, R82.reuse, R14 ;  /* 0x00000052510e7224 */ /* 0x080fe200078e020e */
        /* <DEDUP_REMOVED lines=10> */
[----:B------:R-:W-:Y:S01]  /*a6a0*/  MOV R5, R135 ;  /* 0x0000008700057202 */ /* 0x000fe20000000f00 */
[-C--:B------:R-:W-:Y:S01]  /*a6b0*/  IMAD R3, R4, R82.reuse, R3 ;  /* 0x0000005204037224 */ /* 0x080fe200078e0203 */
[----:B------:R-:W-:Y:S01]  /*a6c0*/  SHF.R.S32.HI R4, RZ, 0x18, R131 ;  /* 0x00000018ff047819 */ /* 0x000fe20000011483 */
[----:B------:R-:W-:Y:S01]  /*a6d0*/  IMAD R19, R86, R82, R19 ;  /* 0x0000005256137224 */ /* 0x000fe200078e0213 */
[----:B------:R-:W-:Y:S01]  /*a6e0*/  I2IP.S8.S32.SAT R86, R13, R12, R14 ;  /* 0x0000000c0d567239 */ /* 0x000fe2000000140e */
[----:B------:R-:W-:Y:S01]  /*a6f0*/  IMAD R18, R78, R22, RZ ;  /* 0x000000164e127224 */ /* 0x000fe200078e02ff */
[----:B------:R-:W-:Y:S01]  /*a700*/  SHF.L.U32 R109, R96, 0x8, RZ ;  /* 0x00000008606d7819 */ /* 0x000fe200000006ff */
[----:B------:R-:W-:Y:S01]  /*a710*/  IMAD R16, R5, R82, R16 ;  /* 0x0000005205107224 */ /* 0x000fe200078e0210 */
[----:B------:R-:W-:Y:S01]  /*a720*/  I2IP.S8.S32.SAT R19, R19, R3, RZ ;  /* 0x0000000313137239 */ /* 0x000fe200000014ff */
[----:B------:R-:W-:Y:S01]  /*a730*/  IMAD R23, R78, R23, RZ ;  /* 0x000000174e177224 */ /* 0x000fe200078e02ff */
[----:B------:R-:W-:Y:S01]  /*a740*/  MOV R3, R132 ;  /* 0x0000008400037202 */ /* 0x000fe20000000f00 */
[-C--:B------:R-:W-:Y:S01]  /*a750*/  IMAD R17, R6, R82.reuse, R17 ;  /* 0x0000005206117224 */ /* 0x080fe200078e0211 */
[----:B------:R-:W-:Y:S01]  /*a760*/  MOV R5, R129 ;  /* 0x0000008100057202 */ /* 0x000fe20000000f00 */
[-C--:B------:R-:W-:Y:S01]  /*a770*/  IMAD R18, R7, R82.reuse, R18 ;  /* 0x0000005207127224 */ /* 0x080fe200078e0212 */
[----:B------:R-:W-:Y:S01]  /*a780*/  SHF.R.S32.HI R7, RZ, 0x18, R127 ;  /* 0x00000018ff077819 */ /* 0x000fe2000001147f */
[----:B------:R-:W-:Y:S01]  /*a790*/  IMAD R23, R87, R82, R23 ;  /* 0x0000005257177224 */ /* 0x000fe200078e0217 */
[----:B------:R-:W-:Y:S01]  /*a7a0*/  I2IP.S8.S32.SAT R87, R2, R0, R19 ;  /* 0x0000000002577239 */ /* 0x000fe20000001413 */
[----:B------:R-:W-:Y:S01]  /*a7b0*/  IMAD R20, R3, R82, R20 ;  /* 0x0000005203147224 */ /* 0x000fe200078e0214 */
[----:B------:R-:W-:Y:S01]  /*a7c0*/  SHF.R.S32.HI R3, RZ, 0x18, R130 ;  /* 0x00000018ff037819 */ /* 0x000fe20000011482 */
[C---:B------:R-:W-:Y:S01]  /*a7d0*/  IMAD R22, R78.reuse, R26, RZ ;  /* 0x0000001a4e167224 */ /* 0x040fe200078e02ff */
[----:B------:R-:W-:Y:S01]  /*a7e0*/  I2IP.S8.S32.SAT R18, R23, R18, RZ ;  /* 0x0000001217127239 */ /* 0x000fe200000014ff */
[----:B------:R-:W-:Y:S01]  /*a7f0*/  IMAD R27, R78, R27, RZ ;  /* 0x0000001b4e1b7224 */ /* 0x000fe200078e02ff */
[----:B------:R1:W-:Y:S01]  /*a800*/  STS.128 [R153+UR49+0xa200], R84 ;  /* 0x00a2005499007988 */ /* 0x0003e20008000c31 */
[----:B------:R-:W-:Y:S01]  /*a810*/  IMAD R21, R4, R82, R21 ;  /* 0x0000005204157224 */ /* 0x000fe200078e0215 */
[----:B------:R-:W-:Y:S01]  /*a820*/  I2IP.S8.S32.SAT R16, R17, R16, R18 ;  /* 0x0000001011107239 */ /* 0x000fe20000001412 */
[-C--:B------:R-:W-:Y:S01]  /*a830*/  IMAD R22, R3, R82.reuse, R22 ;  /* 0x0000005203167224 */ /* 0x080fe200078e0216 */
[----:B------:R-:W-:Y:S01]  /*a840*/  SHF.R.S32.HI R0, RZ, 0x18, R128 ;  /* 0x00000018ff007819 */ /* 0x000fe20000011480 */
[----:B------:R-:W-:Y:S01]  /*a850*/  IMAD R27, R88, R82, R27 ;  /* 0x00000052581b7224 */ /* 0x000fe200078e021b */
[----:B------:R-:W-:Y:S01]  /*a860*/  SHF.R.S32.HI R96, RZ, 0x18, R97 ;  /* 0x00000018ff607819 */ /* 0x000fe20000011461 */
[C---:B------:R-:W-:Y:S01]  /*a870*/  IMAD R26, R78.reuse, R30, RZ ;  /* 0x0000001e4e1a7224 */ /* 0x040fe200078e02ff */
[----:B------:R-:W-:Y:S01]  /*a880*/  SHF.L.U32 R106, R97, 0x8, RZ ;  /* 0x00000008616a7819 */ /* 0x000fe200000006ff */
[----:B------:R-:W-:Y:S01]  /*a890*/  IMAD R24, R5, R82, R24 ;  /* 0x0000005205187224 */ /* 0x000fe200078e0218 */
[----:B------:R-:W-:Y:S01]  /*a8a0*/  I2IP.S8.S32.SAT R17, R27, R22, RZ ;  /* 0x000000161b117239 */ /* 0x000fe200000014ff */
[----:B------:R-:W-:Y:S01]  /*a8b0*/  IMAD R31, R78, R31, RZ ;  /* 0x0000001f4e1f7224 */ /* 0x000fe200078e02ff */
[----:B------:R-:W-:Y:S01]  /*a8c0*/  SHF.R.S32.HI R5, RZ, 0x18, R124 ;  /* 0x00000018ff057819 */ /* 0x000fe2000001147c */
[----:B------:R-:W-:Y:S01]  /*a8d0*/  IMAD R25, R0, R82, R25 ;  /* 0x0000005200197224 */ /* 0x000fe200078e0219 */
[----:B------:R-:W-:Y:S01]  /*a8e0*/  I2IP.S8.S32.SAT R17, R21, R20, R17 ;  /* 0x0000001415117239 */ /* 0x000fe20000001411 */
[-C--:B------:R-:W-:Y:S01]  /*a8f0*/  IMAD R26, R7, R82.reuse, R26 ;  /* 0x00000052071a7224 */ /* 0x080fe200078e021a */
[----:B------:R-:W-:Y:S01]  /*a900*/  SHF.R.S32.HI R0, RZ, 0x18, R125 ;  /* 0x00000018ff007819 */ /* 0x000fe2000001147d */
[----:B------:R-:W-:Y:S01]  /*a910*/  IMAD.MOV.U32 R3, RZ, RZ, R126 ;  /* 0x000000ffff037224 */ /* 0x000fe200078e007e */
[----:B------:R-:W-:Y:S01]  /*a920*/  SHF.R.S32.HI R7, RZ, 0x18, R118 ;  /* 0x00000018ff077819 */ /* 0x000fe20000011476 */
[----:B------:R-:W-:Y:S01]  /*a930*/  IMAD R31, R89, R82, R31 ;  /* 0x00000052591f7224 */ /* 0x000fe200078e021f */
[----:B------:R-:W-:Y:S01]  /*a940*/  SHF.R.S32.HI R97, RZ, 0x18, R98 ;  /* 0x00000018ff617819 */ /* 0x000fe20000011462 */
[----:B------:R-:W-:Y:S01]  /*a950*/  IMAD R30, R78, R34, RZ ;  /* 0x000000224e1e7224 */ /* 0x000fe200078e02ff */
[----:B------:R-:W-:Y:S01]  /*a960*/  SHF.L.U32 R103, R98, 0x8, RZ ;  /* 0x0000000862677819 */ /* 0x000fe200000006ff */
[----:B------:R-:W-:Y:S01]  /*a970*/  IMAD R28, R3, R82, R28 ;  /* 0x00000052031c7224 */ /* 0x000fe200078e021c */
[----:B------:R-:W-:Y:S01]  /*a980*/  I2IP.S8.S32.SAT R18, R31, R26, RZ ;  /* 0x0000001a1f127239 */ /* 0x000fe200000014ff */
[----:B------:R-:W-:Y:S01]  /*a990*/  IMAD R35, R78, R35, RZ ;  /* 0x000000234e237224 */ /* 0x000fe200078e02ff */
[----:B------:R-:W-:Y:S01]  /*a9a0*/  MOV R3, R123 ;  /* 0x0000007b00037202 */ /* 0x000fe20000000f00 */
[----:B------:R-:W-:Y:S01]  /*a9b0*/  IMAD R29, R0, R82, R29 ;  /* 0x00000052001d7224 */ /* 0x000fe200078e021d */
[----:B------:R-:W-:Y:S01]  /*a9c0*/  I2IP.S8.S32.SAT R18, R25, R24, R18 ;  /* 0x0000001819127239 */ /* 0x000fe20000001412 */
[-C--:B------:R-:W-:Y:S01]  /*a9d0*/  IMAD R30, R5, R82.reuse, R30 ;  /* 0x00000052051e7224 */ /* 0x080fe200078e021e */
[----:B------:R-:W-:Y:S01]  /*a9e0*/  SHF.R.S32.HI R0, RZ, 0x18, R122 ;  /* 0x00000018ff007819 */ /* 0x000fe2000001147a */
[----:B------:R-:W-:Y:S01]  /*a9f0*/  IMAD R35, R90, R82, R35 ;  /* 0x000000525a237224 */ /* 0x000fe200078e0223 */
[----:B------:R-:W-:Y:S01]  /*aa00*/  MOV R5, R120 ;  /* 0x0000007800057202 */ /* 0x000fe20000000f00 */
[----:B------:R-:W-:Y:S01]  /*aa10*/  IMAD R32, R3, R82, R32 ;  /* 0x0000005203207224 */ /* 0x000fe200078e0220 */
[----:B------:R-:W-:Y:S01]  /*aa20*/  SHF.R.S32.HI R3, RZ, 0x18, R121 ;  /* 0x00000018ff037819 */ /* 0x000fe20000011479 */
[C---:B------:R-:W-:Y:S01]  /*aa30*/  IMAD R34, R78.reuse, R38, RZ ;  /* 0x000000264e227224 */ /* 0x040fe200078e02ff */
[----:B------:R-:W-:Y:S01]  /*aa40*/  I2IP.S8.S32.SAT R19, R35, R30, RZ ;  /* 0x0000001e23137239 */ /* 0x000fe200000014ff */
[----:B------:R-:W-:Y:S01]  /*aa50*/  IMAD R39, R78, R39, RZ ;  /* 0x000000274e277224 */ /* 0x000fe200078e02ff */
[----:B------:R-:W-:Y:S01]  /*aa60*/  SHF.R.S32.HI R98, RZ, 0x18, R99 ;  /* 0x00000018ff627819 */ /* 0x000fe20000011463 */
[----:B------:R-:W-:Y:S01]  /*aa70*/  IMAD R33, R0, R82, R33 ;  /* 0x0000005200217224 */ /* 0x000fe200078e0221 */
[----:B------:R-:W-:Y:S01]  /*aa80*/  I2IP.S8.S32.SAT R19, R29, R28, R19 ;  /* 0x0000001c1d137239 */ /* 0x000fe20000001413 */
[-C--:B------:R-:W-:Y:S01]  /*aa90*/  IMAD R34, R3, R82.reuse, R34 ;  /* 0x0000005203227224 */ /* 0x080fe200078e0222 */
[----:B------:R-:W-:Y:S01]  /*aaa0*/  SHF.R.S32.HI R0, RZ, 0x18, R119 ;  /* 0x00000018ff007819 */ /* 0x000fe20000011477 */
[----:B------:R-:W-:Y:S01]  /*aab0*/  IMAD R39, R91, R82, R39 ;  /* 0x000000525b277224 */ /* 0x000fe200078e0227 */
[----:B------:R-:W-:Y:S01]  /*aac0*/  MOV R3, R117 ;  /* 0x0000007500037202 */ /* 0x000fe20000000f00 */
[C---:B------:R-:W-:Y:S01]  /*aad0*/  IMAD R38, R78.reuse, R42, RZ ;  /* 0x0000002a4e267224 */ /* 0x040fe200078e02ff */
[----:B------:R1:W-:Y:S01]  /*aae0*/  STS.128 [R172+0xa200], R16 ;  /* 0x00a20010ac007388 */ /* 0x0003e20000000c00 */
        /* <DEDUP_REMOVED lines=8> */
[-C--:B------:R-:W-:Y:S01]  /*ab70*/  IMAD R43, R92, R82.reuse, R43 ;  /* 0x000000525c2b7224 */ /* 0x080fe200078e022b */
[----:B------:R-:W-:Y:S01]  /*ab80*/  SHF.R.S32.HI R7, RZ, 0x18, R112 ;  /* 0x00000018ff077819 */ /* 0x000fe20000011470 */
[----:B------:R-:W-:Y:S01]  /*ab90*/  IMAD R40, R3, R82, R40 ;  /* 0x0000005203287224 */ /* 0x000fe200078e0228 */
[----:B------:R-:W-:Y:S01]  /*aba0*/  SHF.R.S32.HI R3, RZ, 0x18, R115 ;  /* 0x00000018ff037819 */ /* 0x000fe20000011473 */
[C---:B------:R-:W-:Y:S01]  /*abb0*/  IMAD R42, R78.reuse, R46, RZ ;  /* 0x0000002e4e2a7224 */ /* 0x040fe200078e02ff */
[----:B------:R-:W-:Y:S01]  /*abc0*/  I2IP.S8.S32.SAT R38, R43, R38, RZ ;  /* 0x000000262b267239 */ /* 0x000fe200000014ff */
[----:B------:R-:W-:Y:S01]  /*abd0*/  IMAD R47, R78, R47, RZ ;  /* 0x0000002f4e2f7224 */ /* 0x000fe200078e02ff */
[----:B------:R-:W-:Y:S01]  /*abe0*/  SHF.L.U32 R100, R99, 0x8, RZ ;  /* 0x0000000863647819 */ /* 0x000fe200000006ff */
[----:B------:R-:W-:Y:S01]  /*abf0*/  IMAD R41, R0, R82, R41 ;  /* 0x0000005200297224 */ /* 0x000fe200078e0229 */
[----:B------:R-:W-:Y:S01]  /*ac00*/  I2IP.S8.S32.SAT R33, R37, R36, R38 ;  /* 0x0000002425217239 */ /* 0x000fe20000001426 */
[-C--:B------:R-:W-:Y:S01]  /*ac10*/  IMAD R42, R3, R82.reuse, R42 ;  /* 0x00000052032a7224 */ /* 0x080fe200078e022a */
[----:B------:R-:W-:Y:S01]  /*ac20*/  SHF.R.S32.HI R0, RZ, 0x18, R113 ;  /* 0x00000018ff007819 */ /* 0x000fe20000011471 */
[----:B------:R-:W-:Y:S01]  /*ac30*/  IMAD R47, R93, R82, R47 ;  /* 0x000000525d2f7224 */ /* 0x000fe200078e022f */
[----:B------:R-:W-:Y:S01]  /*ac40*/  IADD3 R76, PT, PT, R76, 0x1, RZ ;  /* 0x000000014c4c7810 */ /* 0x000fe20007ffe0ff */
[C---:B------:R-:W-:Y:S02]  /*ac50*/  IMAD R46, R78.reuse, R50, RZ ;  /* 0x000000324e2e7224 */ /* 0x040fe400078e02ff */
        /* <DEDUP_REMOVED lines=8> */
[----:B------:R-:W-:Y:S02]  /*ace0*/  IMAD.MOV.U32 R3, RZ, RZ, R111 ;  /* 0x000000ffff037224 */ /* 0x000fe400078e006f */
[-C--:B------:R-:W-:Y:S02]  /*acf0*/  IMAD R51, R94, R82.reuse, R51 ;  /* 0x000000525e337224 */ /* 0x080fe400078e0233 */
[----:B------:R-:W-:Y:S01]  /*ad00*/  IMAD R48, R3, R82, R48 ;  /* 0x0000005203307224 */ /* 0x000fe200078e0230 */
[----:B------:R-:W-:Y:S01]  /*ad10*/  SHF.R.S32.HI R3, RZ, 0x18, R109 ;  /* 0x00000018ff037819 */ /* 0x000fe2000001146d */
[C---:B------:R-:W-:Y:S01]  /*ad20*/  IMAD R50, R78.reuse, R54, RZ ;  /* 0x000000364e327224 */ /* 0x040fe200078e02ff */
[----:B------:R-:W-:Y:S01]  /*ad30*/  I2IP.S8.S32.SAT R35, R51, R46, RZ ;  /* 0x0000002e33237239 */ /* 0x000fe200000014ff */
[----:B------:R-:W-:Y:S02]  /*ad40*/  IMAD R55, R78, R55, RZ ;  /* 0x000000374e377224 */ /* 0x000fe400078e02ff */
[----:B------:R-:W-:Y:S01]  /*ad50*/  IMAD R49, R0, R82, R49 ;  /* 0x0000005200317224 */ /* 0x000fe200078e0231 */
[----:B------:R-:W-:Y:S01]  /*ad60*/  I2IP.S8.S32.SAT R35, R45, R44, R35 ;  /* 0x0000002c2d237239 */ /* 0x000fe20000001423 */
[-C--:B------:R-:W-:Y:S01]  /*ad70*/  IMAD R50, R3, R82.reuse, R50 ;  /* 0x0000005203327224 */ /* 0x080fe200078e0232 */
[----:B------:R-:W-:Y:S01]  /*ad80*/  SHF.R.S32.HI R0, RZ, 0x18, R107 ;  /* 0x00000018ff007819 */ /* 0x000fe2000001146b */
[----:B------:R-:W-:Y:S01]  /*ad90*/  IMAD R55, R95, R82, R55 ;  /* 0x000000525f377224 */ /* 0x000fe200078e0237 */
[----:B------:R-:W-:Y:S01]  /*ada0*/  SHF.R.S32.HI R3, RZ, 0x18, R106 ;  /* 0x00000018ff037819 */ /* 0x000fe2000001146a */
        /* <DEDUP_REMOVED lines=11> */
[----:B------:R-:W-:Y:S01]  /*ae60*/  SHF.R.S32.HI R3, RZ, 0x18, R103 ;  /* 0x00000018ff037819 */ /* 0x000fe20000011467 */
[----:B------:R-:W-:Y:S02]  /*ae70*/  IMAD R58, R78, R62, RZ ;  /* 0x0000003e4e3a7224 */ /* 0x000fe400078e02ff */
[----:B------:R-:W-:Y:S01]  /*ae80*/  IMAD R56, R5, R82, R56 ;  /* 0x0000005205387224 */ /* 0x000fe200078e0238 */
[----:B------:R-:W-:Y:S01]  /*ae90*/  MOV R5, R102 ;  /* 0x0000006600057202 */ /* 0x000fe20000000f00 */
[----:B------:R-:W-:Y:S01]  /*aea0*/  IMAD R57, R0, R82, R57 ;  /* 0x0000005200397224 */ /* 0x000fe200078e0239 */
[----:B------:R-:W-:Y:S01]  /*aeb0*/  SHF.R.S32.HI R0, RZ, 0x18, R101 ;  /* 0x00000018ff007819 */ /* 0x000fe20000011465 */
[C---:B------:R-:W-:Y:S01]  /*aec0*/  IMAD R63, R78.reuse, R63, RZ ;  /* 0x0000003f4e3f7224 */ /* 0x040fe200078e02ff */
[----:B------:R-:W-:Y:S01]  /*aed0*/  I2IP.S8.S32.SAT R54, R59, R54, RZ ;  /* 0x000000363b367239 */ /* 0x000fe200000014ff */
[-C--:B------:R-:W-:Y:S01]  /*aee0*/  IMAD R58, R3, R82.reuse, R58 ;  /* 0x00000052033a7224 */ /* 0x080fe200078e023a */
[----:B------:R-:W-:Y:S01]  /*aef0*/  SHF.R.S32.HI R3, RZ, 0x18, R100 ;  /* 0x00000018ff037819 */ /* 0x000fe20000011464 */
[----:B------:R-:W-:Y:S01]  /*af00*/  IMAD R63, R97, R82, R63 ;  /* 0x00000052613f7224 */ /* 0x000fe200078e023f */
[----:B------:R-:W-:Y:S01]  /*af10*/  I2IP.S8.S32.SAT R49, R53, R52, R54 ;  /* 0x0000003435317239 */ /* 0x000fe20000001436 */
        /* <DEDUP_REMOVED lines=28> */
.L_x_124:
[----:B------:R-:W-:Y:S05]  /*b0e0*/  BSYNC.RECONVERGENT B0 ;  /* 0x0000000000007941 */ /* 0x000fea0003800200 */
.L_x_123:
[----:B------:R-:W-:Y:S01]  /*b0f0*/  BAR.SYNC.DEFER_BLOCKING 0x1, 0x80 ;  /* 0x0042000000007b1d */ /* 0x000fe20000010000 */
[----:B------:R-:W-:Y:S01]  /*b100*/  ISETP.NE.AND P2, PT, R168, RZ, PT ;  /* 0x000000ffa800720c */ /* 0x000fe20003f45270 */
[----:B------:R-:W-:Y:S01]  /*b110*/  IMAD.IADD R20, R75, 0x1, R150 ;  /* 0x000000014b147824 */ /* 0x000fe200078e0296 */
[----:B------:R-:W-:Y:S01]  /*b120*/  ISETP.NE.AND P0, PT, R169, 0x2, PT ;  /* 0x00000002a900780c */ /* 0x000fe20003f05270 */
[----:B------:R-:W-:Y:S01]  /*b130*/  IMAD.IADD R21, R77, 0x1, R152 ;  /* 0x000000014d157824 */ /* 0x000fe200078e0298 */
[----:B------:R-:W-:Y:S02]  /*b140*/  ISETP.NE.AND P1, PT, R76, 0x2, PT ;  /* 0x000000024c00780c */ /* 0x000fe40003f25270 */
[----:B------:R-:W-:Y:S02]  /*b150*/  SEL R0, RZ, 0x1, P0 ;  /* 0x00000001ff007807 */ /* 0x000fe40000000000 */
[----:B------:R-:W-:Y:S02]  /*b160*/  SEL R3, RZ, 0x1, P1 ;  /* 0x00000001ff037807 */ /* 0x000fe40000800000 */
[----:B------:R-:W-:Y:S02]  /*b170*/  LOP3.LUT R161, R161, R0, RZ, 0x3c, !PT ;  /* 0x00000000a1a17212 */ /* 0x000fe400078e3cff */
[----:B------:R-:W-:Y:S02]  /*b180*/  LOP3.LUT R162, R162, R3, RZ, 0x3c, !PT ;  /* 0x00000003a2a27212 */ /* 0x000fe400078e3cff */
[----:B------:R-:W-:Y:S02]  /*b190*/  @P2 R2UR UR36, R158 ;  /* 0x000000009e2422ca */ /* 0x000fe400000e0000 */
[----:B------:R-:W-:Y:S02]  /*b1a0*/  SEL R169, R169, RZ, P0 ;  /* 0x000000ffa9a97207 */ /* 0x000fe40000000000 */
[----:B------:R-:W-:Y:S01]  /*b1b0*/  SEL R76, R76, RZ, P1 ;  /* 0x000000ff4c4c7207 */ /* 0x000fe20000800000 */
[----:B------:R-:W-:Y:S10]  /*b1c0*/  @P2 BRA `(.L_x_125) ;  /* 0xffffff9800a82947 */ /* 0x000ff4000383ffff */
[----:B------:R-:W-:Y:S05]  /*b1d0*/  EXIT ;  /* 0x000000000000794d */ /* 0x000fea0003800000 */
.L_x_19:
[----:B--2---:R2:W1:Y:S02]  /*b1e0*/  SYNCS.PHASECHK.TRANS64.TRYWAIT P0, [R3+URZ+0x110], R2 ;  /* 0x00011002030075a7 */ /* 0x00446400080011ff */
[----:B-1----:R-:W-:Y:S05]  /*b1f0*/  @!P0 NANOSLEEP.SYNCS 0x989680 ;  /* 0x009896800000895d */ /* 0x002fea0003900000 */
[----:B------:R-:W1:Y:S02]  /*b200*/  @!P0 SYNCS.PHASECHK.TRANS64 P0, [R3+URZ+0x110], R2 ;  /* 0x00011002030085a7 */ /* 0x000e6400080010ff */
[----:B-1----:R-:W-:Y:S05]  /*b210*/  @!P0 BRA `(.L_x_19) ;  /* 0xfffffffc00f08947 */ /* 0x002fea000383ffff */
[----:B------:R-:W-:Y:S05]  /*b220*/  BRA `(.L_x_126) ;  /* 0xffffff6000f87947 */ /* 0x000fea000383ffff */
.L_x_22:
[----:B-1----:R-:W-:-:S07]  /*b230*/  MOV R2, UR33 ;  /* 0x0000002100027c02 */ /* 0x002fce0008000f00 */
.L_x_127:
[----:B-1----:R1:W2:Y:S02]  /*b240*/  SYNCS.PHASECHK.TRANS64.TRYWAIT P0, [R2+URZ+0x38], R5 ;  /* 0x00003805020075a7 */ /* 0x0022a400080011ff */
[----:B--2---:R-:W-:Y:S05]  /*b250*/  @!P0 NANOSLEEP.SYNCS 0x989680 ;  /* 0x009896800000895d */ /* 0x004fea0003900000 */
[----:B------:R-:W2:Y:S02]  /*b260*/  @!P0 SYNCS.PHASECHK.TRANS64 P0, [R2+URZ+0x38], R5 ;  /* 0x00003805020085a7 */ /* 0x000ea400080010ff */
[----:B--2---:R-:W-:Y:S05]  /*b270*/  @!P0 BRA `(.L_x_127) ;  /* 0xfffffffc00f08947 */ /* 0x004fea000383ffff */
[----:B------:R-:W-:Y:S05]  /*b280*/  BRA `(.L_x_21) ;  /* 0xffffff6400487947 */ /* 0x000fea000383ffff */
.L_x_28:
[----:B-1----:R-:W-:-:S07]  /*b290*/  MOV R2, UR17 ;  /* 0x0000001100027c02 */ /* 0x002fce0008000f00 */
.L_x_128:
[----:B-1----:R1:W2:Y:S02]  /*b2a0*/  SYNCS.PHASECHK.TRANS64.TRYWAIT P0, [R2+URZ+0x38], R5 ;  /* 0x00003805020075a7 */ /* 0x0022a400080011ff */
[----:B--2---:R-:W-:Y:S05]  /*b2b0*/  @!P0 NANOSLEEP.SYNCS 0x989680 ;  /* 0x009896800000895d */ /* 0x004fea0003900000 */
[----:B------:R-:W2:Y:S02]  /*b2c0*/  @!P0 SYNCS.PHASECHK.TRANS64 P0, [R2+URZ+0x38], R5 ;  /* 0x00003805020085a7 */ /* 0x000ea400080010ff */
[----:B--2---:R-:W-:Y:S05]  /*b2d0*/  @!P0 BRA `(.L_x_128) ;  /* 0xfffffffc00f08947 */ /* 0x004fea000383ffff */
[----:B------:R-:W-:Y:S05]  /*b2e0*/  BRA `(.L_x_27) ;  /* 0xffffff6400f07947 */ /* 0x000fea000383ffff */
.L_x_32:
[----:B-1----:R1:W2:Y:S02]  /*b2f0*/  SYNCS.PHASECHK.TRANS64.TRYWAIT P0, [R2+URZ+0xc0], R3 ;  /* 0x0000c003020075a7 */ /* 0x0022a400080011ff */
[----:B--2---:R-:W-:Y:S05]  /*b300*/  @!P0 NANOSLEEP.SYNCS 0x989680 ;  /* 0x009896800000895d */ /* 0x004fea0003900000 */
[----:B------:R-:W2:Y:S02]  /*b310*/  @!P0 SYNCS.PHASECHK.TRANS64 P0, [R2+URZ+0xc0], R3 ;  /* 0x0000c003020085a7 */ /* 0x000ea400080010ff */
[----:B--2---:R-:W-:Y:S05]  /*b320*/  @!P0 BRA `(.L_x_32) ;  /* 0xfffffffc00f08947 */ /* 0x004fea000383ffff */
[----:B------:R-:W-:Y:S05]  /*b330*/  BRA `(.L_x_129) ;  /* 0xffffff6800807947 */ /* 0x000fea000383ffff */
.L_x_36:
[----:B----4-:R-:W-:-:S07]  /*b340*/  MOV R0, UR5 ;  /* 0x0000000500007c02 */ /* 0x010fce0008000f00 */
.L_x_130:
[----:B-1----:R1:W2:Y:S02]  /*b350*/  SYNCS.PHASECHK.TRANS64.TRYWAIT P0, [R0+URZ], R3 ;  /* 0x00000003000075a7 */ /* 0x0022a400080011ff */
[----:B--2---:R-:W-:Y:S05]  /*b360*/  @!P0 NANOSLEEP.SYNCS 0x989680 ;  /* 0x009896800000895d */ /* 0x004fea0003900000 */
[----:B------:R-:W2:Y:S02]  /*b370*/  @!P0 SYNCS.PHASECHK.TRANS64 P0, [R0+URZ], R3 ;  /* 0x00000003000085a7 */ /* 0x000ea400080010ff */
[----:B--2---:R-:W-:Y:S05]  /*b380*/  @!P0 BRA `(.L_x_130) ;  /* 0xfffffffc00f08947 */ /* 0x004fea000383ffff */
[----:B------:R-:W-:Y:S05]  /*b390*/  BRA `(.L_x_131) ;  /* 0xffffff6c00f07947 */ /* 0x000fea000383ffff */
.L_x_37:
[----:B----4-:R-:W-:-:S07]  /*b3a0*/  MOV R0, UR5 ;  /* 0x0000000500007c02 */ /* 0x010fce0008000f00 */
.L_x_132:
[----:B-1----:R1:W2:Y:S02]  /*b3b0*/  SYNCS.PHASECHK.TRANS64.TRYWAIT P0, [R0+URZ], R3 ;  /* 0x00000003000075a7 */ /* 0x0022a400080011ff */
[----:B--2---:R-:W-:Y:S05]  /*b3c0*/  @!P0 NANOSLEEP.SYNCS 0x989680 ;  /* 0x009896800000895d */ /* 0x004fea0003900000 */
[----:B------:R-:W2:Y:S02]  /*b3d0*/  @!P0 SYNCS.PHASECHK.TRANS64 P0, [R0+URZ], R3 ;  /* 0x00000003000085a7 */ /* 0x000ea400080010ff */
[----:B--2---:R-:W-:Y:S05]  /*b3e0*/  @!P0 BRA `(.L_x_132) ;  /* 0xfffffffc00f08947 */ /* 0x004fea000383ffff */
[----:B------:R-:W-:Y:S05]  /*b3f0*/  BRA `(.L_x_133) ;  /* 0xffffff6c00fc7947 */ /* 0x000fea000383ffff */
.L_x_38:
[----:B----4-:R-:W-:-:S07]  /*b400*/  MOV R0, UR5 ;  /* 0x0000000500007c02 */ /* 0x010fce0008000f00 */
.L_x_134:
[----:B-1----:R1:W2:Y:S02]  /*b410*/  SYNCS.PHASECHK.TRANS64.TRYWAIT P0, [R0+URZ], R3 ;  /* 0x00000003000075a7 */ /* 0x0022a400080011ff */
[----:B--2---:R-:W-:Y:S05]  /*b420*/  @!P0 NANOSLEEP.SYNCS 0x989680 ;  /* 0x009896800000895d */ /* 0x004fea0003900000 */
[----:B------:R-:W2:Y:S02]  /*b430*/  @!P0 SYNCS.PHASECHK.TRANS64 P0, [R0+URZ], R3 ;  /* 0x00000003000085a7 */ /* 0x000ea400080010ff */
[----:B--2---:R-:W-:Y:S05]  /*b440*/  @!P0 BRA `(.L_x_134) ;  /* 0xfffffffc00f08947 */ /* 0x004fea000383ffff */
[----:B------:R-:W-:Y:S05]  /*b450*/  BRA `(.L_x_135) ;  /* 0xffffff7000087947 */ /* 0x000fea000383ffff */
.L_x_39:
[----:B----4-:R-:W-:-:S07]  /*b460*/  MOV R0, UR5 ;  /* 0x0000000500007c02 */ /* 0x010fce0008000f00 */
.L_x_136:
[----:B-1----:R1:W2:Y:S02]  /*b470*/  SYNCS.PHASECHK.TRANS64.TRYWAIT P0, [R0+URZ], R3 ;  /* 0x00000003000075a7 */ /* 0x0022a400080011ff */
[----:B--2---:R-:W-:Y:S05]  /*b480*/  @!P0 NANOSLEEP.SYNCS 0x989680 ;  /* 0x009896800000895d */ /* 0x004fea0003900000 */
[----:B------:R-:W2:Y:S02]  /*b490*/  @!P0 SYNCS.PHASECHK.TRANS64 P0, [R0+URZ], R3 ;  /* 0x00000003000085a7 */ /* 0x000ea400080010ff */
[----:B--2---:R-:W-:Y:S05]  /*b4a0*/  @!P0 BRA `(.L_x_136) ;  /* 0xfffffffc00f08947 */ /* 0x004fea000383ffff */
[----:B------:R-:W-:Y:S05]  /*b4b0*/  BRA `(.L_x_137) ;  /* 0xffffff7000147947 */ /* 0x000fea000383ffff */
.L_x_40:
[----:B----4-:R-:W-:-:S07]  /*b4c0*/  MOV R0, UR5 ;  /* 0x0000000500007c02 */ /* 0x010fce0008000f00 */
.L_x_138:
[----:B-1----:R1:W2:Y:S02]  /*b4d0*/  SYNCS.PHASECHK.TRANS64.TRYWAIT P0, [R0+URZ], R3 ;  /* 0x00000003000075a7 */ /* 0x0022a400080011ff */
[----:B--2---:R-:W-:Y:S05]  /*b4e0*/  @!P0 NANOSLEEP.SYNCS 0x989680 ;  /* 0x009896800000895d */ /* 0x004fea0003900000 */
[----:B------:R-:W2:Y:S02]  /*b4f0*/  @!P0 SYNCS.PHASECHK.TRANS64 P0, [R0+URZ], R3 ;  /* 0x00000003000085a7 */ /* 0x000ea400080010ff */
[----:B--2---:R-:W-:Y:S05]  /*b500*/  @!P0 BRA `(.L_x_138) ;  /* 0xfffffffc00f08947 */ /* 0x004fea000383ffff */
[----:B------:R-:W-:Y:S05]  /*b510*/  BRA `(.L_x_139) ;  /* 0xffffff7000207947 */ /* 0x000fea000383ffff */
.L_x_41:
[----:B----4-:R-:W-:-:S07]  /*b520*/  MOV R0, UR5 ;  /* 0x0000000500007c02 */ /* 0x010fce0008000f00 */
.L_x_140:
[----:B-1----:R1:W2:Y:S02]  /*b530*/  SYNCS.PHASECHK.TRANS64.TRYWAIT P0, [R0+URZ], R3 ;  /* 0x00000003000075a7 */ /* 0x0022a400080011ff */
[----:B--2---:R-:W-:Y:S05]  /*b540*/  @!P0 NANOSLEEP.SYNCS 0x989680 ;  /* 0x009896800000895d */ /* 0x004fea0003900000 */
[----:B------:R-:W2:Y:S02]  /*b550*/  @!P0 SYNCS.PHASECHK.TRANS64 P0, [R0+URZ], R3 ;  /* 0x00000003000085a7 */ /* 0x000ea400080010ff */
[----:B--2---:R-:W-:Y:S05]  /*b560*/  @!P0 BRA `(.L_x_140) ;  /* 0xfffffffc00f08947 */ /* 0x004fea000383ffff */
[----:B------:R-:W-:Y:S05]  /*b570*/  BRA `(.L_x_141) ;  /* 0xffffff70002c7947 */ /* 0x000fea000383ffff */
.L_x_44:
[----:B-1----:R1:W2:Y:S02]  /*b580*/  SYNCS.PHASECHK.TRANS64.TRYWAIT P0, [R0+URZ+0x100], R5 ;  /* 0x00010005000075a7 */ /* 0x0022a400080011ff */
[----:B--2---:R-:W-:Y:S05]  /*b590*/  @!P0 NANOSLEEP.SYNCS 0x989680 ;  /* 0x009896800000895d */ /* 0x004fea0003900000 */
[----:B------:R-:W2:Y:S02]  /*b5a0*/  @!P0 SYNCS.PHASECHK.TRANS64 P0, [R0+URZ+0x100], R5 ;  /* 0x00010005000085a7 */ /* 0x000ea400080010ff */
[----:B--2---:R-:W-:Y:S05]  /*b5b0*/  @!P0 BRA `(.L_x_44) ;  /* 0xfffffffc00f08947 */ /* 0x004fea000383ffff */
[----:B------:R-:W-:Y:S05]  /*b5c0*/  BRA `(.L_x_142) ;  /* 0xffffff7000887947 */ /* 0x000fea000383ffff */
.L_x_45:
[----:B------:R-:W-:-:S07]  /*b5d0*/  MOV R0, UR5 ;  /* 0x0000000500007c02 */ /* 0x000fce0008000f00 */
.L_x_143:
[----:B-1----:R1:W2:Y:S02]  /*b5e0*/  SYNCS.PHASECHK.TRANS64.TRYWAIT P0, [R0+URZ+0xd0], R5 ;  /* 0x0000d005000075a7 */ /* 0x0022a400080011ff */
[----:B--2---:R-:W-:Y:S05]  /*b5f0*/  @!P0 NANOSLEEP.SYNCS 0x989680 ;  /* 0x009896800000895d */ /* 0x004fea0003900000 */
[----:B------:R-:W2:Y:S02]  /*b600*/  @!P0 SYNCS.PHASECHK.TRANS64 P0, [R0+URZ+0xd0], R5 ;  /* 0x0000d005000085a7 */ /* 0x000ea400080010ff */
[----:B--2---:R-:W-:Y:S05]  /*b610*/  @!P0 BRA `(.L_x_143) ;  /* 0xfffffffc00f08947 */ /* 0x004fea000383ffff */
[----:B------:R-:W-:Y:S05]  /*b620*/  BRA `(.L_x_144) ;  /* 0xffffff7000987947 */ /* 0x000fea000383ffff */
.L_x_46:
[----:B-1----:R1:W2:Y:S02]  /*b630*/  SYNCS.PHASECHK.TRANS64.TRYWAIT P1, [R0+URZ+0xc0], R5 ;  /* 0x0000c005000075a7 */ /* 0x0022a400080211ff */
[----:B--2---:R-:W-:Y:S05]  /*b640*/  @!P1 NANOSLEEP.SYNCS 0x989680 ;  /* 0x009896800000995d */ /* 0x004fea0003900000 */
[----:B------:R-:W2:Y:S02]  /*b650*/  @!P1 SYNCS.PHASECHK.TRANS64 P1, [R0+URZ+0xc0], R5 ;  /* 0x0000c005000095a7 */ /* 0x000ea400080210ff */
[----:B--2---:R-:W-:Y:S05]  /*b660*/  @!P1 BRA `(.L_x_46) ;  /* 0xfffffffc00f09947 */ /* 0x004fea000383ffff */
[----:B------:R-:W-:Y:S05]  /*b670*/  BRA `(.L_x_145) ;  /* 0xffffff7000c87947 */ /* 0x000fea000383ffff */
.L_x_49:
[----:B------:R-:W-:-:S07]  /*b680*/  MOV R0, UR5 ;  /* 0x0000000500007c02 */ /* 0x000fce0008000f00 */
.L_x_146:
[----:B-1----:R1:W2:Y:S02]  /*b690*/  SYNCS.PHASECHK.TRANS64.TRYWAIT P0, [R0+URZ+0xd0], R3 ;  /* 0x0000d003000075a7 */ /* 0x0022a400080011ff */
[----:B--2---:R-:W-:Y:S05]  /*b6a0*/  @!P0 NANOSLEEP.SYNCS 0x989680 ;  /* 0x009896800000895d */ /* 0x004fea0003900000 */
[----:B------:R-:W2:Y:S02]  /*b6b0*/  @!P0 SYNCS.PHASECHK.TRANS64 P0, [R0+URZ+0xd0], R3 ;  /* 0x0000d003000085a7 */ /* 0x000ea400080010ff */
[----:B--2---:R-:W-:Y:S05]  /*b6c0*/  @!P0 BRA `(.L_x_146) ;  /* 0xfffffffc00f08947 */ /* 0x004fea000383ffff */
[----:B------:R-:W-:Y:S05]  /*b6d0*/  BRA `(.L_x_48) ;  /* 0xffffff74001c7947 */ /* 0x000fea000383ffff */
.L_x_56:
[----:B-1----:R1:W2:Y:S02]  /*b6e0*/  SYNCS.PHASECHK.TRANS64.TRYWAIT P1, [R0+URZ+0xc0], R5 ;  /* 0x0000c005000075a7 */ /* 0x0022a400080211ff */
[----:B--2---:R-:W-:Y:S05]  /*b6f0*/  @!P1 NANOSLEEP.SYNCS 0x989680 ;  /* 0x009896800000995d */ /* 0x004fea0003900000 */
[----:B------:R-:W2:Y:S02]  /*b700*/  @!P1 SYNCS.PHASECHK.TRANS64 P1, [R0+URZ+0xc0], R5 ;  /* 0x0000c005000095a7 */ /* 0x000ea400080210ff */
[----:B--2---:R-:W-:Y:S05]  /*b710*/  @!P1 BRA `(.L_x_56) ;  /* 0xfffffffc00f09947 */ /* 0x004fea000383ffff */
[----:B------:R-:W-:Y:S05]  /*b720*/  BRA `(.L_x_147) ;  /* 0xffffff78007c7947 */ /* 0x000fea000383ffff */
.L_x_57:
[----:B------:R-:W-:-:S07]  /*b730*/  MOV R3, UR8 ;  /* 0x0000000800037c02 */ /* 0x000fce0008000f00 */
.L_x_148:
[----:B-1----:R1:W2:Y:S02]  /*b740*/  SYNCS.PHASECHK.TRANS64.TRYWAIT P0, [R3+URZ+0xf0], R0 ;  /* 0x0000f000030075a7 */ /* 0x0022a400080011ff */
[----:B--2---:R-:W-:Y:S05]  /*b750*/  @!P0 NANOSLEEP.SYNCS 0x989680 ;  /* 0x009896800000895d */ /* 0x004fea0003900000 */
[----:B------:R-:W2:Y:S02]  /*b760*/  @!P0 SYNCS.PHASECHK.TRANS64 P0, [R3+URZ+0xf0], R0 ;  /* 0x0000f000030085a7 */ /* 0x000ea400080010ff */
[----:B--2---:R-:W-:Y:S05]  /*b770*/  @!P0 BRA `(.L_x_148) ;  /* 0xfffffffc00f08947 */ /* 0x004fea000383ffff */
[----:B------:R-:W-:Y:S05]  /*b780*/  BRA `(.L_x_149) ;  /* 0xffffff7800b47947 */ /* 0x000fea000383ffff */
.L_x_60:
[----:B------:R-:W-:Y:S07]  /*b790*/  MOV R0, UR7 ;  /* 0x0000000700007c02 */ /* 0x000fee0008000f00 */
.L_x_150:
[----:B-1----:R1:W2:Y:S02]  /*b7a0*/  SYNCS.PHASECHK.TRANS64.TRYWAIT P0, [R0+URZ], R3 ;  /* 0x00000003000075a7 */ /* 0x0022a400080011ff */
[----:B--2---:R-:W-:Y:S05]  /*b7b0*/  @!P0 NANOSLEEP.SYNCS 0x989680 ;  /* 0x009896800000895d */ /* 0x004fea0003900000 */
[----:B------:R-:W2:Y:S02]  /*b7c0*/  @!P0 SYNCS.PHASECHK.TRANS64 P0, [R0+URZ], R3 ;  /* 0x00000003000085a7 */ /* 0x000ea400080010ff */
[----:B--2---:R-:W-:Y:S05]  /*b7d0*/  @!P0 BRA `(.L_x_150) ;  /* 0xfffffffc00f08947 */ /* 0x004fea000383ffff */
[----:B------:R-:W-:Y:S05]  /*b7e0*/  BRA `(.L_x_59) ;  /* 0xffffff7800d07947 */ /* 0x000fea000383ffff */
.L_x_63:
[----:B------:R-:W-:-:S07]  /*b7f0*/  MOV R0, UR5 ;  /* 0x0000000500007c02 */ /* 0x000fce0008000f00 */
.L_x_151:
[----:B--2---:R2:W3:Y:S02]  /*b800*/  SYNCS.PHASECHK.TRANS64.TRYWAIT P0, [R0+URZ], R3 ;  /* 0x00000003000075a7 */ /* 0x0044e400080011ff */
[----:B---3--:R-:W-:Y:S05]  /*b810*/  @!P0 NANOSLEEP.SYNCS 0x989680 ;  /* 0x009896800000895d */ /* 0x008fea0003900000 */
[----:B------:R-:W3:Y:S02]  /*b820*/  @!P0 SYNCS.PHASECHK.TRANS64 P0, [R0+URZ], R3 ;  /* 0x00000003000085a7 */ /* 0x000ee400080010ff */
[----:B---3--:R-:W-:Y:S05]  /*b830*/  @!P0 BRA `(.L_x_151) ;  /* 0xfffffffc00f08947 */ /* 0x008fea000383ffff */
[----:B------:R-:W-:Y:S05]  /*b840*/  BRA `(.L_x_152) ;  /* 0xffffff7c00847947 */ /* 0x000fea000383ffff */
.L_x_64:
[----:B------:R-:W-:-:S07]  /*b850*/  MOV R0, UR7 ;  /* 0x0000000700007c02 */ /* 0x000fce0008000f00 */
.L_x_153:
[----:B--2---:R2:W3:Y:S02]  /*b860*/  SYNCS.PHASECHK.TRANS64.TRYWAIT P0, [R0+URZ], R3 ;  /* 0x00000003000075a7 */ /* 0x0044e400080011ff */
[----:B---3--:R-:W-:Y:S05]  /*b870*/  @!P0 NANOSLEEP.SYNCS 0x989680 ;  /* 0x009896800000895d */ /* 0x008fea0003900000 */
[----:B------:R-:W3:Y:S02]  /*b880*/  @!P0 SYNCS.PHASECHK.TRANS64 P0, [R0+URZ], R3 ;  /* 0x00000003000085a7 */ /* 0x000ee400080010ff */
[----:B---3--:R-:W-:Y:S05]  /*b890*/  @!P0 BRA `(.L_x_153) ;  /* 0xfffffffc00f08947 */ /* 0x008fea000383ffff */
[----:B------:R-:W-:Y:S05]  /*b8a0*/  BRA `(.L_x_154) ;  /* 0xffffff7c00907947 */ /* 0x000fea000383ffff */
.L_x_69:
[----:B--2---:R2:W3:Y:S02]  /*b8b0*/  SYNCS.PHASECHK.TRANS64.TRYWAIT P0, [R0+URZ+0xc0], R3 ;  /* 0x0000c003000075a7 */ /* 0x0044e400080011ff */
[----:B---3--:R-:W-:Y:S05]  /*b8c0*/  @!P0 NANOSLEEP.SYNCS 0x989680 ;  /* 0x009896800000895d */ /* 0x008fea0003900000 */
[----:B------:R-:W3:Y:S02]  /*b8d0*/  @!P0 SYNCS.PHASECHK.TRANS64 P0, [R0+URZ+0xc0], R3 ;  /* 0x0000c003000085a7 */ /* 0x000ee400080010ff */
[----:B---3--:R-:W-:Y:S05]  /*b8e0*/  @!P0 BRA `(.L_x_69) ;  /* 0xfffffffc00f08947 */ /* 0x008fea000383ffff */
[----:B------:R-:W-:Y:S05]  /*b8f0*/  BRA `(.L_x_155) ;  /* 0xffffff80009c7947 */ /* 0x000fea000383ffff */
.L_x_72:
[----:B------:R-:W-:Y:S07]  /*b900*/  MOV R0, UR7 ;  /* 0x0000000700007c02 */ /* 0x000fee0008000f00 */
.L_x_156:
[----:B--2---:R2:W3:Y:S02]  /*b910*/  SYNCS.PHASECHK.TRANS64.TRYWAIT P0, [R0+URZ+0xb8], R3 ;  /* 0x0000b803000075a7 */ /* 0x0044e400080011ff */
[----:B---3--:R-:W-:Y:S05]  /*b920*/  @!P0 NANOSLEEP.SYNCS 0x989680 ;  /* 0x009896800000895d */ /* 0x008fea0003900000 */
[----:B------:R-:W3:Y:S02]  /*b930*/  @!P0 SYNCS.PHASECHK.TRANS64 P0, [R0+URZ+0xb8], R3 ;  /* 0x0000b803000085a7 */ /* 0x000ee400080010ff */
[----:B---3--:R-:W-:Y:S05]  /*b940*/  @!P0 BRA `(.L_x_156) ;  /* 0xfffffffc00f08947 */ /* 0x008fea000383ffff */
[----:B------:R-:W-:Y:S05]  /*b950*/  BRA `(.L_x_71) ;  /* 0xffffff84007c7947 */ /* 0x000fea000383ffff */
.L_x_75:
[----:B------:R-:W-:Y:S07]  /*b960*/  MOV R3, UR7 ;  /* 0x0000000700037c02 */ /* 0x000fee0008000f00 */
.L_x_157:
[----:B-1----:R1:W2:Y:S02]  /*b970*/  SYNCS.PHASECHK.TRANS64.TRYWAIT P0, [R3+URZ+0x90], R12 ;  /* 0x0000900c030075a7 */ /* 0x0022a400080011ff */
[----:B--2---:R-:W-:Y:S05]  /*b980*/  @!P0 NANOSLEEP.SYNCS 0x989680 ;  /* 0x009896800000895d */ /* 0x004fea0003900000 */
[----:B------:R-:W2:Y:S02]  /*b990*/  @!P0 SYNCS.PHASECHK.TRANS64 P0, [R3+URZ+0x90], R12 ;  /* 0x0000900c030085a7 */ /* 0x000ea400080010ff */
[----:B--2---:R-:W-:Y:S05]  /*b9a0*/  @!P0 BRA `(.L_x_157) ;  /* 0xfffffffc00f08947 */ /* 0x004fea000383ffff */
[----:B------:R-:W-:Y:S05]  /*b9b0*/  BRA `(.L_x_158) ;  /* 0xffffff8400f47947 */ /* 0x000fea000383ffff */
.L_x_76:
[----:B-1----:R-:W-:Y:S07]  /*b9c0*/  MOV R3, UR7 ;  /* 0x0000000700037c02 */ /* 0x002fee0008000f00 */
.L_x_159:
[----:B-1----:R1:W2:Y:S02]  /*b9d0*/  SYNCS.PHASECHK.TRANS64.TRYWAIT P0, [R3+URZ+0x98], R12 ;  /* 0x0000980c030075a7 */ /* 0x0022a400080011ff */
[----:B--2---:R-:W-:Y:S05]  /*b9e0*/  @!P0 NANOSLEEP.SYNCS 0x989680 ;  /* 0x009896800000895d */ /* 0x004fea0003900000 */
[----:B------:R-:W2:Y:S02]  /*b9f0*/  @!P0 SYNCS.PHASECHK.TRANS64 P0, [R3+URZ+0x98], R12 ;  /* 0x0000980c030085a7 */ /* 0x000ea400080010ff */
[----:B--2---:R-:W-:Y:S05]  /*ba00*/  @!P0 BRA `(.L_x_159) ;  /* 0xfffffffc00f08947 */ /* 0x004fea000383ffff */
[----:B------:R-:W-:Y:S05]  /*ba10*/  BRA `(.L_x_160) ;  /* 0xffffff8800307947 */ /* 0x000fea000383ffff */
.L_x_77:
[----:B-1----:R-:W-:Y:S07]  /*ba20*/  MOV R3, UR7 ;  /* 0x0000000700037c02 */ /* 0x002fee0008000f00 */
.L_x_161:
[----:B-1----:R1:W2:Y:S02]  /*ba30*/  SYNCS.PHASECHK.TRANS64.TRYWAIT P0, [R3+URZ+0xa0], R12 ;  /* 0x0000a00c030075a7 */ /* 0x0022a400080011ff */
[----:B--2---:R-:W-:Y:S05]  /*ba40*/  @!P0 NANOSLEEP.SYNCS 0x989680 ;  /* 0x009896800000895d */ /* 0x004fea0003900000 */
[----:B------:R-:W2:Y:S02]  /*ba50*/  @!P0 SYNCS.PHASECHK.TRANS64 P0, [R3+URZ+0xa0], R12 ;  /* 0x0000a00c030085a7 */ /* 0x000ea400080010ff */
[----:B--2---:R-:W-:Y:S05]  /*ba60*/  @!P0 BRA `(.L_x_161) ;  /* 0xfffffffc00f08947 */ /* 0x004fea000383ffff */
[----:B------:R-:W-:Y:S05]  /*ba70*/  BRA `(.L_x_162) ;  /* 0xffffff8800787947 */ /* 0x000fea000383ffff */
.L_x_78:
[----:B------:R-:W-:Y:S07]  /*ba80*/  MOV R3, UR7 ;  /* 0x0000000700037c02 */ /* 0x000fee0008000f00 */
.L_x_163:
[----:B-1----:R1:W2:Y:S02]  /*ba90*/  SYNCS.PHASECHK.TRANS64.TRYWAIT P0, [R3+URZ+0xa8], R12 ;  /* 0x0000a80c030075a7 */ /* 0x0022a400080011ff */
[----:B--2---:R-:W-:Y:S05]  /*baa0*/  @!P0 NANOSLEEP.SYNCS 0x989680 ;  /* 0x009896800000895d */ /* 0x004fea0003900000 */
[----:B------:R-:W2:Y:S02]  /*bab0*/  @!P0 SYNCS.PHASECHK.TRANS64 P0, [R3+URZ+0xa8], R12 ;  /* 0x0000a80c030085a7 */ /* 0x000ea400080010ff */
[----:B--2---:R-:W-:Y:S05]  /*bac0*/  @!P0 BRA `(.L_x_163) ;  /* 0xfffffffc00f08947 */ /* 0x004fea000383ffff */
[----:B------:R-:W-:Y:S05]  /*bad0*/  BRA `(.L_x_164) ;  /* 0xffffff8c00007947 */ /* 0x000fea000383ffff */
.L_x_80:
[----:B------:R-:W-:-:S07]  /*bae0*/  MOV R0, UR7 ;  /* 0x0000000700007c02 */ /* 0x000fce0008000f00 */
.L_x_165:
[----:B-1----:R1:W3:Y:S02]  /*baf0*/  SYNCS.PHASECHK.TRANS64.TRYWAIT P0, [R0+URZ+0x90], R3 ;  /* 0x00009003000075a7 */ /* 0x0022e400080011ff */
[----:B---3--:R-:W-:Y:S05]  /*bb00*/  @!P0 NANOSLEEP.SYNCS 0x989680 ;  /* 0x009896800000895d */ /* 0x008fea0003900000 */
[----:B------:R-:W3:Y:S02]  /*bb10*/  @!P0 SYNCS.PHASECHK.TRANS64 P0, [R0+URZ+0x90], R3 ;  /* 0x00009003000085a7 */ /* 0x000ee400080010ff */
[----:B---3--:R-:W-:Y:S05]  /*bb20*/  @!P0 BRA `(.L_x_165) ;  /* 0xfffffffc00f08947 */ /* 0x008fea000383ffff */
[----:B------:R-:W-:Y:S05]  /*bb30*/  BRA `(.L_x_166) ;  /* 0xffffff8c00707947 */ /* 0x000fea000383ffff */
.L_x_81:
[----:B-1----:R-:W-:-:S07]  /*bb40*/  MOV R0, UR7 ;  /* 0x0000000700007c02 */ /* 0x002fce0008000f00 */
.L_x_167:
[----:B-1----:R1:W3:Y:S02]  /*bb50*/  SYNCS.PHASECHK.TRANS64.TRYWAIT P0, [R0+URZ+0x98], R3 ;  /* 0x00009803000075a7 */ /* 0x0022e400080011ff */
[----:B---3--:R-:W-:Y:S05]  /*bb60*/  @!P0 NANOSLEEP.SYNCS 0x989680 ;  /* 0x009896800000895d */ /* 0x008fea0003900000 */
[----:B------:R-:W3:Y:S02]  /*bb70*/  @!P0 SYNCS.PHASECHK.TRANS64 P0, [R0+URZ+0x98], R3 ;  /* 0x00009803000085a7 */ /* 0x000ee400080010ff */
[----:B---3--:R-:W-:Y:S05]  /*bb80*/  @!P0 BRA `(.L_x_167) ;  /* 0xfffffffc00f08947 */ /* 0x008fea000383ffff */
[----:B------:R-:W-:Y:S05]  /*bb90*/  BRA `(.L_x_168) ;  /* 0xffffff8c00607947 */ /* 0x000fea000383ffff */
.L_x_82:
[----:B-1----:R-:W-:-:S07]  /*bba0*/  MOV R0, UR7 ;  /* 0x0000000700007c02 */ /* 0x002fce0008000f00 */
.L_x_169:
[----:B-1----:R1:W3:Y:S02]  /*bbb0*/  SYNCS.PHASECHK.TRANS64.TRYWAIT P0, [R0+URZ+0xa0], R3 ;  /* 0x0000a003000075a7 */ /* 0x0022e400080011ff */
[----:B---3--:R-:W-:Y:S05]  /*bbc0*/  @!P0 NANOSLEEP.SYNCS 0x989680 ;  /* 0x009896800000895d */ /* 0x008fea0003900000 */
[----:B------:R-:W3:Y:S02]  /*bbd0*/  @!P0 SYNCS.PHASECHK.TRANS64 P0, [R0+URZ+0xa0], R3 ;  /* 0x0000a003000085a7 */ /* 0x000ee400080010ff */
[----:B---3--:R-:W-:Y:S05]  /*bbe0*/  @!P0 BRA `(.L_x_169) ;  /* 0xfffffffc00f08947 */ /* 0x008fea000383ffff */
[----:B------:R-:W-:Y:S05]  /*bbf0*/  BRA `(.L_x_170) ;  /* 0xffffff8c00507947 */ /* 0x000fea000383ffff */
.L_x_84:
[----:B--2---:R2:W4:Y:S02]  /*bc00*/  SYNCS.PHASECHK.TRANS64.TRYWAIT P0, [R0+URZ+0xc0], R3 ;  /* 0x0000c003000075a7 */ /* 0x00452400080011ff */
[----:B----4-:R-:W-:Y:S05]  /*bc10*/  @!P0 NANOSLEEP.SYNCS 0x989680 ;  /* 0x009896800000895d */ /* 0x010fea0003900000 */
[----:B------:R-:W4:Y:S02]  /*bc20*/  @!P0 SYNCS.PHASECHK.TRANS64 P0, [R0+URZ+0xc0], R3 ;  /* 0x0000c003000085a7 */ /* 0x000f2400080010ff */
[----:B----4-:R-:W-:Y:S05]  /*bc30*/  @!P0 BRA `(.L_x_84) ;  /* 0xfffffffc00f08947 */ /* 0x010fea000383ffff */
[----:B------:R-:W-:Y:S05]  /*bc40*/  BRA `(.L_x_171) ;  /* 0xffffff90001c7947 */ /* 0x000fea000383ffff */
.L_x_95:
[----:B-1----:R1:W3:Y:S02]  /*bc50*/  SYNCS.PHASECHK.TRANS64.TRYWAIT P1, [R3+URZ+0x70], R0 ;  /* 0x00007000030075a7 */ /* 0x0022e400080211ff */
[----:B---3--:R-:W-:Y:S05]  /*bc60*/  @!P1 NANOSLEEP.SYNCS 0x989680 ;  /* 0x009896800000995d */ /* 0x008fea0003900000 */
[----:B------:R-:W3:Y:S02]  /*bc70*/  @!P1 SYNCS.PHASECHK.TRANS64 P1, [R3+URZ+0x70], R0 ;  /* 0x00007000030095a7 */ /* 0x000ee400080210ff */
[----:B---3--:R-:W-:Y:S05]  /*bc80*/  @!P1 BRA `(.L_x_95) ;  /* 0xfffffffc00f09947 */ /* 0x008fea000383ffff */
[----:B------:R-:W-:Y:S05]  /*bc90*/  BRA `(.L_x_94) ;  /* 0xffffff9c00447947 */ /* 0x000fea000383ffff */
.L_x_97:
[----:B---3--:R3:W4:Y:S02]  /*bca0*/  SYNCS.PHASECHK.TRANS64.TRYWAIT P0, [R108+URZ+0xe0], R5 ;  /* 0x0000e0056c0075a7 */ /* 0x00872400080011ff */
[----:B----4-:R-:W-:Y:S05]  /*bcb0*/  @!P0 NANOSLEEP.SYNCS 0x989680 ;  /* 0x009896800000895d */ /* 0x010fea0003900000 */
[----:B------:R-:W4:Y:S02]  /*bcc0*/  @!P0 SYNCS.PHASECHK.TRANS64 P0, [R108+URZ+0xe0], R5 ;  /* 0x0000e0056c0085a7 */ /* 0x000f2400080010ff */
[----:B----4-:R-:W-:Y:S05]  /*bcd0*/  @!P0 BRA `(.L_x_97) ;  /* 0xfffffffc00f08947 */ /* 0x010fea000383ffff */
[----:B------:R-:W-:Y:S05]  /*bce0*/  BRA `(.L_x_96) ;  /* 0xffffff9c00a07947 */ /* 0x000fea000383ffff */
.L_x_105:
[----:B--2---:R2:W3:Y:S02]  /*bcf0*/  SYNCS.PHASECHK.TRANS64.TRYWAIT P0, [R118+URZ+0x70], R3 ;  /* 0x00007003760075a7 */ /* 0x0044e400080011ff */
[----:B---3--:R-:W-:Y:S05]  /*bd00*/  @!P0 NANOSLEEP.SYNCS 0x989680 ;  /* 0x009896800000895d */ /* 0x008fea0003900000 */
[----:B------:R-:W3:Y:S02]  /*bd10*/  @!P0 SYNCS.PHASECHK.TRANS64 P0, [R118+URZ+0x70], R3 ;  /* 0x00007003760085a7 */ /* 0x000ee400080010ff */
[----:B---3--:R-:W-:Y:S05]  /*bd20*/  @!P0 BRA `(.L_x_105) ;  /* 0xfffffffc00f08947 */ /* 0x008fea000383ffff */
[----:B------:R-:W-:Y:S05]  /*bd30*/  BRA `(.L_x_104) ;  /* 0xffffffb000a47947 */ /* 0x000fea000383ffff */
.L_x_113:
[----:B--2---:R2:W3:Y:S02]  /*bd40*/  SYNCS.PHASECHK.TRANS64.TRYWAIT P0, [R0+URZ+0x70], R7 ;  /* 0x00007007000075a7 */ /* 0x0044e400080011ff */
[----:B---3--:R-:W-:Y:S05]  /*bd50*/  @!P0 NANOSLEEP.SYNCS 0x989680 ;  /* 0x009896800000895d */ /* 0x008fea0003900000 */
[----:B------:R-:W3:Y:S02]  /*bd60*/  @!P0 SYNCS.PHASECHK.TRANS64 P0, [R0+URZ+0x70], R7 ;  /* 0x00007007000085a7 */ /* 0x000ee400080010ff */
[----:B---3--:R-:W-:Y:S05]  /*bd70*/  @!P0 BRA `(.L_x_113) ;  /* 0xfffffffc00f08947 */ /* 0x008fea000383ffff */
[----:B------:R-:W-:Y:S05]  /*bd80*/  BRA `(.L_x_112) ;  /* 0xffffffc400f87947 */ /* 0x000fea000383ffff */
.L_x_121:
[----:B--2---:R2:W3:Y:S02]  /*bd90*/  SYNCS.PHASECHK.TRANS64.TRYWAIT P0, [R0+URZ+0x70], R5 ;  /* 0x00007005000075a7 */ /* 0x0044e400080011ff */
[----:B---3--:R-:W-:Y:S05]  /*bda0*/  @!P0 NANOSLEEP.SYNCS 0x989680 ;  /* 0x009896800000895d */ /* 0x008fea0003900000 */
[----:B------:R-:W3:Y:S02]  /*bdb0*/  @!P0 SYNCS.PHASECHK.TRANS64 P0, [R0+URZ+0x70], R5 ;  /* 0x00007005000085a7 */ /* 0x000ee400080010ff */
[----:B---3--:R-:W-:Y:S05]  /*bdc0*/  @!P0 BRA `(.L_x_121) ;  /* 0xfffffffc00f08947 */ /* 0x008fea000383ffff */
[----:B------:R-:W-:Y:S05]  /*bdd0*/  BRA `(.L_x_120) ;  /* 0xffffffdc00587947 */ /* 0x000fea000383ffff */
        .weak           $__internal_0_$__cuda_sm10x_tcgen05_guardrail_trap_col_being_dealloced_not_returned_by_alloc
        .type           $__internal_0_$__cuda_sm10x_tcgen05_guardrail_trap_col_being_dealloced_not_returned_by_alloc,@function
        .size           $__internal_0_$__cuda_sm10x_tcgen05_guardrail_trap_col_being_dealloced_not_returned_by_alloc,($__internal_1_$__cuda_sm10x_tcgen05_guardrail_trap_phase_invalid_during_alloc - $__internal_0_$__cuda_sm10x_tcgen05_guardrail_trap_col_being_dealloced_not_returned_by_alloc)
$__internal_0_$__cuda_sm10x_tcgen05_guardrail_trap_col_being_dealloced_not_returned_by_alloc:
[----:B------:R-:W-:Y:S05]  /*bde0*/  BPT.TRAP 0x1 ;  /* 0x000000040000795c */ /* 0x000fea0000300000 */
[----:B------:R-:W-:-:S04]  /*bdf0*/  HFMA2 R3, -RZ, RZ, 0, 0 ;  /* 0x00000000ff037431 */ /* 0x000fc800000001ff */
[----:B------:R-:W-:Y:S05]  /*be00*/  RET.REL.NODEC R2 `(_ZN7cutlass13device_kernelINS_4gemm6kernel13GemmUniversalIN4cute5tupleIJiiiiEEENS1_10collective13CollectiveMmaINS1_35MainloopSm100TmaUmmaWarpSpecializedILi7ELi2ELi2ENS5_IJNS4_1CILi1EEESB_SB_EEEEENS5_IJNSA_ILi128EEENSA_ILi256EEENSA_ILi64EEEEEEaNS5_IJlSB_lEEEaSI_NS4_8TiledMMAINS4_8MMA_AtomIJNS4_15SM100_MMA_S8_SSIaaiLi128ELi256ELNS4_4UMMA5MajorE0ELSN_0ELNSM_8SaturateE0EEEEEENS4_6LayoutISC_NS5_IJNSA_ILi0EEESS_SS_EEEEENS5_IJNS4_10UnderscoreESV_SV_EEEEENS4_13SM90_TMA_LOADENS4_14ComposedLayoutINS4_7SwizzleILi2ELi4ELi3EEENS4_18smem_ptr_flag_bitsILi8EEENSR_INS5_IJNSA_ILi8EEESG_EEENS5_IJSG_SB_EEEEEEEvNS4_8identityESY_S18_vS19_EENS_8epilogue10collective18CollectiveEpilogueINS1B_23Sm100TmaWarpSpecializedILi4ELi2ELi64ELb0ELb0EEEJSH_NS5_IJNSR_ISE_SB_EENSR_ISG_SB_EEEEEaSI_aSI_NS1B_6fusion15FusionCallbacksIS1F_NS1J_17LinearCombinationIaiaiLNS_15FloatRoundStyleE2EEESH_S1I_JEEENS4_5SM1004TMEM4LOAD26SM100_TMEM_LOAD_32dp32b64xESY_S18_NS4_39AutoVectorizingCopyWithAssumedAlignmentILi128EEENS4_14SM90_TMA_STOREES18_S1U_S1U_EEEvvEEEEvNT_6ParamsE) ;  /* 0xffffff40027c7950 */ /* 0x000fea0003c3ffff */
        .weak           $__internal_1_$__cuda_sm10x_tcgen05_guardrail_trap_phase_invalid_during_alloc
        .type           $__internal_1_$__cuda_sm10x_tcgen05_guardrail_trap_phase_invalid_during_alloc,@function
        .size           $__internal_1_$__cuda_sm10x_tcgen05_guardrail_trap_phase_invalid_during_alloc,($__internal_2_$__cuda_sm10x_tcgen05_guardrail_trap_unallocated_columns_being_dealloced - $__internal_1_$__cuda_sm10x_tcgen05_guardrail_trap_phase_invalid_during_alloc)
$__internal_1_$__cuda_sm10x_tcgen05_guardrail_trap_phase_invalid_during_alloc:
[----:B------:R-:W-:Y:S05]  /*be10*/  BPT.TRAP 0x1 ;  /* 0x000000040000795c */ /* 0x000fea0000300000 */
[----:B------:R-:W-:-:S04]  /*be20*/  MOV R3, 0x0 ;  /* 0x0000000000037802 */ /* 0x000fc80000000f00 */
[----:B------:R-:W-:Y:S05]  /*be30*/  RET.REL.NODEC R2 `(_ZN7cutlass13device_kernelINS_4gemm6kernel13GemmUniversalIN4cute5tupleIJiiiiEEENS1_10collective13CollectiveMmaINS1_35MainloopSm100TmaUmmaWarpSpecializedILi7ELi2ELi2ENS5_IJNS4_1CILi1EEESB_SB_EEEEENS5_IJNSA_ILi128EEENSA_ILi256EEENSA_ILi64EEEEEEaNS5_IJlSB_lEEEaSI_NS4_8TiledMMAINS4_8MMA_AtomIJNS4_15SM100_MMA_S8_SSIaaiLi128ELi256ELNS4_4UMMA5MajorE0ELSN_0ELNSM_8SaturateE0EEEEEENS4_6LayoutISC_NS5_IJNSA_ILi0EEESS_SS_EEEEENS5_IJNS4_10UnderscoreESV_SV_EEEEENS4_13SM90_TMA_LOADENS4_14ComposedLayoutINS4_7SwizzleILi2ELi4ELi3EEENS4_18smem_ptr_flag_bitsILi8EEENSR_INS5_IJNSA_ILi8EEESG_EEENS5_IJSG_SB_EEEEEEEvNS4_8identityESY_S18_vS19_EENS_8epilogue10collective18CollectiveEpilogueINS1B_23Sm100TmaWarpSpecializedILi4ELi2ELi64ELb0ELb0EEEJSH_NS5_IJNSR_ISE_SB_EENSR_ISG_SB_EEEEEaSI_aSI_NS1B_6fusion15FusionCallbacksIS1F_NS1J_17LinearCombinationIaiaiLNS_15FloatRoundStyleE2EEESH_S1I_JEEENS4_5SM1004TMEM4LOAD26SM100_TMEM_LOAD_32dp32b64xESY_S18_NS4_39AutoVectorizingCopyWithAssumedAlignmentILi128EEENS4_14SM90_TMA_STOREES18_S1U_S1U_EEEvvEEEEvNT_6ParamsE) ;  /* 0xffffff4002707950 */ /* 0x000fea0003c3ffff */
        .weak           $__internal_2_$__cuda_sm10x_tcgen05_guardrail_trap_unallocated_columns_being_dealloced
        .type           $__internal_2_$__cuda_sm10x_tcgen05_guardrail_trap_unallocated_columns_being_dealloced,@function
        .size           $__internal_2_$__cuda_sm10x_tcgen05_guardrail_trap_unallocated_columns_being_dealloced,(.L_x_173 - $__internal_2_$__cuda_sm10x_tcgen05_guardrail_trap_unallocated_columns_being_dealloced)
$__internal_2_$__cuda_sm10x_tcgen05_guardrail_trap_unallocated_columns_being_dealloced:
[----:B------:R-:W-:Y:S05]  /*be40*/  BPT.TRAP 0x1 ;  /* 0x000000040000795c */ /* 0x000fea0000300000 */
[----:B------:R-:W-:-:S04]  /*be50*/  HFMA2 R3, -RZ, RZ, 0, 0 ;  /* 0x00000000ff037431 */ /* 0x000fc800000001ff */
[----:B------:R-:W-:Y:S05]  /*be60*/  RET.REL.NODEC R2 `(_ZN7cutlass13device_kernelINS_4gemm6kernel13GemmUniversalIN4cute5tupleIJiiiiEEENS1_10collective13CollectiveMmaINS1_35MainloopSm100TmaUmmaWarpSpecializedILi7ELi2ELi2ENS5_IJNS4_1CILi1EEESB_SB_EEEEENS5_IJNSA_ILi128EEENSA_ILi256EEENSA_ILi64EEEEEEaNS5_IJlSB_lEEEaSI_NS4_8TiledMMAINS4_8MMA_AtomIJNS4_15SM100_MMA_S8_SSIaaiLi128ELi256ELNS4_4UMMA5MajorE0ELSN_0ELNSM_8SaturateE0EEEEEENS4_6LayoutISC_NS5_IJNSA_ILi0EEESS_SS_EEEEENS5_IJNS4_10UnderscoreESV_SV_EEEEENS4_13SM90_TMA_LOADENS4_14ComposedLayoutINS4_7SwizzleILi2ELi4ELi3EEENS4_18smem_ptr_flag_bitsILi8EEENSR_INS5_IJNSA_ILi8EEESG_EEENS5_IJSG_SB_EEEEEEEvNS4_8identityESY_S18_vS19_EENS_8epilogue10collective18CollectiveEpilogueINS1B_23Sm100TmaWarpSpecializedILi4ELi2ELi64ELb0ELb0EEEJSH_NS5_IJNSR_ISE_SB_EENSR_ISG_SB_EEEEEaSI_aSI_NS1B_6fusion15FusionCallbacksIS1F_NS1J_17LinearCombinationIaiaiLNS_15FloatRoundStyleE2EEESH_S1I_JEEENS4_5SM1004TMEM4LOAD26SM100_TMEM_LOAD_32dp32b64xESY_S18_NS4_39AutoVectorizingCopyWithAssumedAlignmentILi128EEENS4_14SM90_TMA_STOREES18_S1U_S1U_EEEvvEEEEvNT_6ParamsE) ;  /* 0xffffff4002647950 */ /* 0x000fea0003c3ffff */
.L_x_172:
[----:B------:R-:W-:-:S00]  /*be70*/  BRA `(.L_x_172) ;  /* 0xfffffffc00fc7947 */ /* 0x000fc0000383ffff */
[----:B------:R-:W-:-:S00]  /*be80*/  NOP ;  /* 0x0000000000007918 */ /* 0x000fc00000000000 */
[----:B------:R-:W-:-:S00]  /*be90*/  NOP ;  /* 0x0000000000007918 */ /* 0x000fc00000000000 */
[----:B------:R-:W-:-:S00]  /*bea0*/  NOP ;  /* 0x0000000000007918 */ /* 0x000fc00000000000 */
[----:B------:R-:W-:-:S00]  /*beb0*/  NOP ;  /* 0x0000000000007918 */ /* 0x000fc00000000000 */
[----:B------:R-:W-:-:S00]  /*bec0*/  NOP ;  /* 0x0000000000007918 */ /* 0x000fc00000000000 */
[----:B------:R-:W-:-:S00]  /*bed0*/  NOP ;  /* 0x0000000000007918 */ /* 0x000fc00000000000 */
[----:B------:R-:W-:-:S00]  /*bee0*/  NOP ;  /* 0x0000000000007918 */ /* 0x000fc00000000000 */
[----:B------:R-:W-:-:S00]  /*bef0*/  NOP ;  /* 0x0000000000007918 */ /* 0x000fc00000000000 */
.L_x_173:


//--------------------- .nv.global.init           --------------------------
	.section	.nv.global.init,"aw",@progbits
.nv.global.init:
	.type		$str$27,@object
	.size		$str$27,($str$28 - $str$27)
$str$27:
        /*0000*/ 	.byte	0x28, 0x61, 0x64, 0x64, 0x72, 0x65, 0x73, 0x73, 0x20, 0x26, 0x20, 0x6d, 0x61, 0x73, 0x6b, 0x29
        /*0010*/ 	.byte	0x20, 0x3d, 0x3d, 0x20, 0x30, 0x00
	.type		$str$28,@object
	.size		$str$28,($str$26 - $str$28)
$str$28:
        /*0016*/ 	.byte	0x2f, 0x74, 0x6d, 0x70, 0x2f, 0x63, 0x75, 0x74, 0x6c, 0x61, 0x73, 0x73, 0x5f, 0x73, 0x77, 0x65
        /*0026*/ 	.byte	0x65, 0x70, 0x5f, 0x73, 0x72, 0x63, 0x2f, 0x69, 0x6e, 0x63, 0x6c, 0x75, 0x64, 0x65, 0x2f, 0x63
        /*0036*/ 	.byte	0x75, 0x74, 0x65, 0x2f, 0x70, 0x6f, 0x69, 0x6e, 0x74, 0x65, 0x72, 0x5f, 0x66, 0x6c, 0x61, 0x67
        /*0046*/ 	.byte	0x67, 0x65, 0x64, 0x2e, 0x68, 0x70, 0x70, 0x00
	.type		$str$26,@object
	.size		$str$26,($str$25 - $str$26)
$str$26:
        /*004e*/ 	.byte	0x2f, 0x74, 0x6d, 0x70, 0x2f, 0x63, 0x75, 0x74, 0x6c, 0x61, 0x73, 0x73, 0x5f, 0x73, 0x77, 0x65
        /*005e*/ 	.byte	0x65, 0x70, 0x5f, 0x73, 0x72, 0x63, 0x2f, 0x69, 0x6e, 0x63, 0x6c, 0x75, 0x64, 0x65, 0x2f, 0x63
        /*006e*/ 	.byte	0x75, 0x74, 0x65, 0x2f, 0x61, 0x74, 0x6f, 0x6d, 0x2f, 0x63, 0x6f, 0x70, 0x79, 0x5f, 0x74, 0x72
        /*007e*/ 	.byte	0x61, 0x69, 0x74, 0x73, 0x5f, 0x73, 0x6d, 0x31, 0x30, 0x30, 0x2e, 0x68, 0x70, 0x70, 0x00
	.type		$str$25,@object
	.size		$str$25,(__unnamed_1 - $str$25)
$str$25:
        /*008d*/ 	.byte	0x28, 0x28, 0x75, 0x69, 0x6e, 0x74, 0x33, 0x32, 0x5f, 0x74, 0x28, 0x74, 0x68, 0x72, 0x65, 0x61
        /*009d*/ 	.byte	0x64, 0x49, 0x64, 0x78, 0x2e, 0x78, 0x29, 0x20, 0x2f, 0x20, 0x33, 0x32, 0x29, 0x20, 0x25, 0x20
        /*00ad*/ 	.byte	0x34, 0x29, 0x20, 0x3d, 0x3d, 0x20, 0x28, 0x28, 0x28, 0x74, 0x6d, 0x65, 0x6d, 0x5f, 0x61, 0x64
        /*00bd*/ 	.byte	0x64, 0x72, 0x20, 0x3e, 0x3e, 0x20, 0x31, 0x36, 0x29, 0x20, 0x2f, 0x20, 0x33, 0x32, 0x29, 0x20
        /*00cd*/ 	.byte	0x25, 0x20, 0x34, 0x29, 0x00
	.type		__unnamed_1,@object
	.size		__unnamed_1,(__unnamed_2 - __unnamed_1)
__unnamed_1:
        /*00d2*/ 	.byte	0x61, 0x75, 0x74, 0x6f, 0x20, 0x63, 0x75, 0x74, 0x65, 0x3a, 0x3a, 0x61, 0x73, 0x5f, 0x70, 0x6f
        /* <DEDUP_REMOVED lines=24> */
        /*0262*/ 	.byte	0x5d, 0x00
	.type		__unnamed_2,@object
	.size		__unnamed_2,(__unnamed_3 - __unnamed_2)
__unnamed_2:
        /* <DEDUP_REMOVED lines=26> */
	.type		__unnamed_3,@object
	.size		__unnamed_3,(.L_3 - __unnamed_3)
__unnamed_3:
        /* <DEDUP_REMOVED lines=42> */
        /*0696*/ 	.byte	0x43, 0x3c, 0x30, 0x3e, 0x3e, 0x3e, 0x3e, 0x5d, 0x00
.L_3:


//--------------------- .nv.shared._ZN7cutlass13device_kernelINS_4gemm6kernel13GemmUniversalIN4cute5tupleIJiiiiEEENS1_10collective13CollectiveMmaINS1_35MainloopSm100TmaUmmaWarpSpecializedILi7ELi2ELi2ENS5_IJNS4_1CILi1EEESB_SB_EEEEENS5_IJNSA_ILi128EEENSA_ILi256EEENSA_ILi64EEEEEEaNS5_IJlSB_lEEEaSI_NS4_8TiledMMAINS4_8MMA_AtomIJNS4_15SM100_MMA_S8_SSIaaiLi128ELi256ELNS4_4UMMA5MajorE0ELSN_0ELNSM_8SaturateE0EEEEEENS4_6LayoutISC_NS5_IJNSA_ILi0EEESS_SS_EEEEENS5_IJNS4_10UnderscoreESV_SV_EEEEENS4_13SM90_TMA_LOADENS4_14ComposedLayoutINS4_7SwizzleILi2ELi4ELi3EEENS4_18smem_ptr_flag_bitsILi8EEENSR_INS5_IJNSA_ILi8EEESG_EEENS5_IJSG_SB_EEEEEEEvNS4_8identityESY_S18_vS19_EENS_8epilogue10collective18CollectiveEpilogueINS1B_23Sm100TmaWarpSpecializedILi4ELi2ELi64ELb0ELb0EEEJSH_NS5_IJNSR_ISE_SB_EENSR_ISG_SB_EEEEEaSI_aSI_NS1B_6fusion15FusionCallbacksIS1F_NS1J_17LinearCombinationIaiaiLNS_15FloatRoundStyleE2EEESH_S1I_JEEENS4_5SM1004TMEM4LOAD26SM100_TMEM_LOAD_32dp32b64xESY_S18_NS4_39AutoVectorizingCopyWithAssumedAlignmentILi128EEENS4_14SM90_TMA_STOREES18_S1U_S1U_EEEvvEEEEvNT_6ParamsE --------------------------
	.section	.nv.shared._ZN7cutlass13device_kernelINS_4gemm6kernel13GemmUniversalIN4cute5tupleIJiiiiEEENS1_10collective13CollectiveMmaINS1_35MainloopSm100TmaUmmaWarpSpecializedILi7ELi2ELi2ENS5_IJNS4_1CILi1EEESB_SB_EEEEENS5_IJNSA_ILi128EEENSA_ILi256EEENSA_ILi64EEEEEEaNS5_IJlSB_lEEEaSI_NS4_8TiledMMAINS4_8MMA_AtomIJNS4_15SM100_MMA_S8_SSIaaiLi128ELi256ELNS4_4UMMA5MajorE0ELSN_0ELNSM_8SaturateE0EEEEEENS4_6LayoutISC_NS5_IJNSA_ILi0EEESS_SS_EEEEENS5_IJNS4_10UnderscoreESV_SV_EEEEENS4_13SM90_TMA_LOADENS4_14ComposedLayoutINS4_7SwizzleILi2ELi4ELi3EEENS4_18smem_ptr_flag_bitsILi8EEENSR_INS5_IJNSA_ILi8EEESG_EEENS5_IJSG_SB_EEEEEEEvNS4_8identityESY_S18_vS19_EENS_8epilogue10collective18CollectiveEpilogueINS1B_23Sm100TmaWarpSpecializedILi4ELi2ELi64ELb0ELb0EEEJSH_NS5_IJNSR_ISE_SB_EENSR_ISG_SB_EEEEEaSI_aSI_NS1B_6fusion15FusionCallbacksIS1F_NS1J_17LinearCombinationIaiaiLNS_15FloatRoundStyleE2EEESH_S1I_JEEENS4_5SM1004TMEM4LOAD26SM100_TMEM_LOAD_32dp32b64xESY_S18_NS4_39AutoVectorizingCopyWithAssumedAlignmentILi128EEENS4_14SM90_TMA_STOREES18_S1U_S1U_EEEvvEEEEvNT_6ParamsE,"aw",@nobits
	.sectionflags	@""
	.align	16
	.zero		1024


//--------------------- .nv.shared.reserved.0     --------------------------
	.section	.nv.shared.reserved.0,"aw",@nobits
	.weak		__nv_reservedSMEM_offset_0_alias
	.size		__nv_reservedSMEM_offset_0_alias, 0, 64
	.other		__nv_reservedSMEM_offset_0_alias,@"STO_CUDA_RESERVED_SHARED STV_DEFAULT"
__nv_reservedSMEM_offset_0_alias:
	.zero		0
.nv.shared.reserved.0:
	.zero		64
	.weak		__nv_reservedSMEM_tcgen05_partition
	.type		__nv_reservedSMEM_tcgen05_partition,@object
	.size		__nv_reservedSMEM_tcgen05_partition,(.L_0 - __nv_reservedSMEM_tcgen05_partition)
__nv_reservedSMEM_tcgen05_partition:
	.zero		32
.L_0:


//--------------------- .nv.global                --------------------------
	.section	.nv.global,"aw",@nobits
.nv.global:
	.type		_ZN40_INTERNAL_3a212212_4_k_cu_3c53457f_291554cute1_E,@object
	.size		_ZN40_INTERNAL_3a212212_4_k_cu_3c53457f_291554cute1_E,(_ZN40_INTERNAL_3a212212_4_k_cu_3c53457f_291554cuda3std3__45__cpo6cbeginE - _ZN40_INTERNAL_3a212212_4_k_cu_3c53457f_291554cute1_E)
_ZN40_INTERNAL_3a212212_4_k_cu_3c53457f_291554cute1_E:
	.zero		1
	.type		_ZN40_INTERNAL_3a212212_4_k_cu_3c53457f_291554cuda3std3__45__cpo6cbeginE,@object
	.size		_ZN40_INTERNAL_3a212212_4_k_cu_3c53457f_291554cuda3std3__45__cpo6cbeginE,(_ZN40_INTERNAL_3a212212_4_k_cu_3c53457f_291554cuda3std3__48in_placeE - _ZN40_INTERNAL_3a212212_4_k_cu_3c53457f_291554cuda3std3__45__cpo6cbeginE)
_ZN40_INTERNAL_3a212212_4_k_cu_3c53457f_291554cuda3std3__45__cpo6cbeginE:
	.zero		1
	.type		_ZN40_INTERNAL_3a212212_4_k_cu_3c53457f_291554cuda3std3__48in_placeE,@object
	.size		_ZN40_INTERNAL_3a212212_4_k_cu_3c53457f_291554cuda3std3__48in_placeE,(_ZN40_INTERNAL_3a212212_4_k_cu_3c53457f_291554cuda3std6ranges3__45__cpo9iter_moveE - _ZN40_INTERNAL_3a212212_4_k_cu_3c53457f_291554cuda3std3__48in_placeE)
_ZN40_INTERNAL_3a212212_4_k_cu_3c53457f_291554cuda3std3__48in_placeE:
	.zero		1
	.type		_ZN40_INTERNAL_3a212212_4_k_cu_3c53457f_291554cuda3std6ranges3__45__cpo9iter_moveE,@object
	.size		_ZN40_INTERNAL_3a212212_4_k_cu_3c53457f_291554cuda3std6ranges3__45__cpo9iter_moveE,(_ZN40_INTERNAL_3a212212_4_k_cu_3c53457f_291554cuda3std3__45__cpo5beginE - _ZN40_INTERNAL_3a212212_4_k_cu_3c53457f_291554cuda3std6ranges3__45__cpo9iter_moveE)
_ZN40_INTERNAL_3a212212_4_k_cu_3c53457f_291554cuda3std6ranges3__45__cpo9iter_moveE:
	.zero		1
	.type		_ZN40_INTERNAL_3a212212_4_k_cu_3c53457f_291554cuda3std3__45__cpo5beginE,@object
	.size		_ZN40_INTERNAL_3a212212_4_k_cu_3c53457f_291554cuda3std3__45__cpo5beginE,(_ZN40_INTERNAL_3a212212_4_k_cu_3c53457f_291554cuda3std3__442_GLOBAL__N__3a212212_4_k_cu_3c53457f_291556ignoreE - _ZN40_INTERNAL_3a212212_4_k_cu_3c53457f_291554cuda3std3__45__cpo5beginE)
_ZN40_INTERNAL_3a212212_4_k_cu_3c53457f_291554cuda3std3__45__cpo5beginE:
	.zero		1
	.type		_ZN40_INTERNAL_3a212212_4_k_cu_3c53457f_291554cuda3std3__442_GLOBAL__N__3a212212_4_k_cu_3c53457f_291556ignoreE,@object
	.size		_ZN40_INTERNAL_3a212212_4_k_cu_3c53457f_291554cuda3std3__442_GLOBAL__N__3a212212_4_k_cu_3c53457f_291556ignoreE,(_ZN40_INTERNAL_3a212212_4_k_cu_3c53457f_291554cute7productE - _ZN40_INTERNAL_3a212212_4_k_cu_3c53457f_291554cuda3std3__442_GLOBAL__N__3a212212_4_k_cu_3c53457f_291556ignoreE)
_ZN40_INTERNAL_3a212212_4_k_cu_3c53457f_291554cuda3std3__442_GLOBAL__N__3a212212_4_k_cu_3c53457f_291556ignoreE:
	.zero		1
	.type		_ZN40_INTERNAL_3a212212_4_k_cu_3c53457f_291554cute7productE,@object
	.size		_ZN40_INTERNAL_3a212212_4_k_cu_3c53457f_291554cute7productE,(_ZN40_INTERNAL_3a212212_4_k_cu_3c53457f_291554cuda3std3__45__cpo3endE - _ZN40_INTERNAL_3a212212_4_k_cu_3c53457f_291554cute7productE)
_ZN40_INTERNAL_3a212212_4_k_cu_3c53457f_291554cute7productE:
	.zero		1
	.type		_ZN40_INTERNAL_3a212212_4_k_cu_3c53457f_291554cuda3std3__45__cpo3endE,@object
	.size		_ZN40_INTERNAL_3a212212_4_k_cu_3c53457f_291554cuda3std3__45__cpo3endE,(_ZN40_INTERNAL_3a212212_4_k_cu_3c53457f_291554cuda3std3__419piecewise_constructE - _ZN40_INTERNAL_3a212212_4_k_cu_3c53457f_291554cuda3std3__45__cpo3endE)
_ZN40_INTERNAL_3a212212_4_k_cu_3c53457f_291554cuda3std3__45__cpo3endE:
	.zero		1
	.type		_ZN40_INTERNAL_3a212212_4_k_cu_3c53457f_291554cuda3std3__419piecewise_constructE,@object
	.size		_ZN40_INTERNAL_3a212212_4_k_cu_3c53457f_291554cuda3std3__419piecewise_constructE,(_ZN40_INTERNAL_3a212212_4_k_cu_3c53457f_291554cuda3std3__45__cpo4cendE - _ZN40_INTERNAL_3a212212_4_k_cu_3c53457f_291554cuda3std3__419piecewise_constructE)
_ZN40_INTERNAL_3a212212_4_k_cu_3c53457f_291554cuda3std3__419piecewise_constructE:
	.zero		1
	.type		_ZN40_INTERNAL_3a212212_4_k_cu_3c53457f_291554cuda3std3__45__cpo4cendE,@object
	.size		_ZN40_INTERNAL_3a212212_4_k_cu_3c53457f_291554cuda3std3__45__cpo4cendE,(_ZN40_INTERNAL_3a212212_4_k_cu_3c53457f_291554cuda3std6ranges3__45__cpo4swapE - _ZN40_INTERNAL_3a212212_4_k_cu_3c53457f_291554cuda3std3__45__cpo4cendE)
_ZN40_INTERNAL_3a212212_4_k_cu_3c53457f_291554cuda3std3__45__cpo4cendE:
	.zero		1
	.type		_ZN40_INTERNAL_3a212212_4_k_cu_3c53457f_291554cuda3std6ranges3__45__cpo4swapE,@object
	.size		_ZN40_INTERNAL_3a212212_4_k_cu_3c53457f_291554cuda3std6ranges3__45__cpo4swapE,(.L_11 - _ZN40_INTERNAL_3a212212_4_k_cu_3c53457f_291554cuda3std6ranges3__45__cpo4swapE)
_ZN40_INTERNAL_3a212212_4_k_cu_3c53457f_291554cuda3std6ranges3__45__cpo4swapE:
	.zero		1
.L_11:


//--------------------- .nv.constant0._ZN7cutlass13device_kernelINS_4gemm6kernel13GemmUniversalIN4cute5tupleIJiiiiEEENS1_10collective13CollectiveMmaINS1_35MainloopSm100TmaUmmaWarpSpecializedILi7ELi2ELi2ENS5_IJNS4_1CILi1EEESB_SB_EEEEENS5_IJNSA_ILi128EEENSA_ILi256EEENSA_ILi64EEEEEEaNS5_IJlSB_lEEEaSI_NS4_8TiledMMAINS4_8MMA_AtomIJNS4_15SM100_MMA_S8_SSIaaiLi128ELi256ELNS4_4UMMA5MajorE0ELSN_0ELNSM_8SaturateE0EEEEEENS4_6LayoutISC_NS5_IJNSA_ILi0EEESS_SS_EEEEENS5_IJNS4_10UnderscoreESV_SV_EEEEENS4_13SM90_TMA_LOADENS4_14ComposedLayoutINS4_7SwizzleILi2ELi4ELi3EEENS4_18smem_ptr_flag_bitsILi8EEENSR_INS5_IJNSA_ILi8EEESG_EEENS5_IJSG_SB_EEEEEEEvNS4_8identityESY_S18_vS19_EENS_8epilogue10collective18CollectiveEpilogueINS1B_23Sm100TmaWarpSpecializedILi4ELi2ELi64ELb0ELb0EEEJSH_NS5_IJNSR_ISE_SB_EENSR_ISG_SB_EEEEEaSI_aSI_NS1B_6fusion15FusionCallbacksIS1F_NS1J_17LinearCombinationIaiaiLNS_15FloatRoundStyleE2EEESH_S1I_JEEENS4_5SM1004TMEM4LOAD26SM100_TMEM_LOAD_32dp32b64xESY_S18_NS4_39AutoVectorizingCopyWithAssumedAlignmentILi128EEENS4_14SM90_TMA_STOREES18_S1U_S1U_EEEvvEEEEvNT_6ParamsE --------------------------
	.section	.nv.constant0._ZN7cutlass13device_kernelINS_4gemm6kernel13GemmUniversalIN4cute5tupleIJiiiiEEENS1_10collective13CollectiveMmaINS1_35MainloopSm100TmaUmmaWarpSpecializedILi7ELi2ELi2ENS5_IJNS4_1CILi1EEESB_SB_EEEEENS5_IJNSA_ILi128EEENSA_ILi256EEENSA_ILi64EEEEEEaNS5_IJlSB_lEEEaSI_NS4_8TiledMMAINS4_8MMA_AtomIJNS4_15SM100_MMA_S8_SSIaaiLi128ELi256ELNS4_4UMMA5MajorE0ELSN_0ELNSM_8SaturateE0EEEEEENS4_6LayoutISC_NS5_IJNSA_ILi0EEESS_SS_EEEEENS5_IJNS4_10UnderscoreESV_SV_EEEEENS4_13SM90_TMA_LOADENS4_14ComposedLayoutINS4_7SwizzleILi2ELi4ELi3EEENS4_18smem_ptr_flag_bitsILi8EEENSR_INS5_IJNSA_ILi8EEESG_EEENS5_IJSG_SB_EEEEEEEvNS4_8identityESY_S18_vS19_EENS_8epilogue10collective18CollectiveEpilogueINS1B_23Sm100TmaWarpSpecializedILi4ELi2ELi64ELb0ELb0EEEJSH_NS5_IJNSR_ISE_SB_EENSR_ISG_SB_EEEEEaSI_aSI_NS1B_6fusion15FusionCallbacksIS1F_NS1J_17LinearCombinationIaiaiLNS_15FloatRoundStyleE2EEESH_S1I_JEEENS4_5SM1004TMEM4LOAD26SM100_TMEM_LOAD_32dp32b64xESY_S18_NS4_39AutoVectorizingCopyWithAssumedAlignmentILi128EEENS4_14SM90_TMA_STOREES18_S1U_S1U_EEEvvEEEEvNT_6ParamsE,"a",@progbits
	.sectionflags	@""
	.align	4
.nv.constant0._ZN7cutlass13device_kernelINS_4gemm6kernel13GemmUniversalIN4cute5tupleIJiiiiEEENS1_10collective13CollectiveMmaINS1_35MainloopSm100TmaUmmaWarpSpecializedILi7ELi2ELi2ENS5_IJNS4_1CILi1EEESB_SB_EEEEENS5_IJNSA_ILi128EEENSA_ILi256EEENSA_ILi64EEEEEEaNS5_IJlSB_lEEEaSI_NS4_8TiledMMAINS4_8MMA_AtomIJNS4_15SM100_MMA_S8_SSIaaiLi128ELi256ELNS4_4UMMA5MajorE0ELSN_0ELNSM_8SaturateE0EEEEEENS4_6LayoutISC_NS5_IJNSA_ILi0EEESS_SS_EEEEENS5_IJNS4_10UnderscoreESV_SV_EEEEENS4_13SM90_TMA_LOADENS4_14ComposedLayoutINS4_7SwizzleILi2ELi4ELi3EEENS4_18smem_ptr_flag_bitsILi8EEENSR_INS5_IJNSA_ILi8EEESG_EEENS5_IJSG_SB_EEEEEEEvNS4_8identityESY_S18_vS19_EENS_8epilogue10collective18CollectiveEpilogueINS1B_23Sm100TmaWarpSpecializedILi4ELi2ELi64ELb0ELb0EEEJSH_NS5_IJNSR_ISE_SB_EENSR_ISG_SB_EEEEEaSI_aSI_NS1B_6fusion15FusionCallbacksIS1F_NS1J_17LinearCombinationIaiaiLNS_15FloatRoundStyleE2EEESH_S1I_JEEENS4_5SM1004TMEM4LOAD26SM100_TMEM_LOAD_32dp32b64xESY_S18_NS4_39AutoVectorizingCopyWithAssumedAlignmentILi128EEENS4_14SM90_TMA_STOREES18_S1U_S1U_EEEvvEEEEvNT_6ParamsE:
	.zero		2944


//--------------------- SYMBOLS --------------------------

	.type		.nv.reservedSmem.offset0,@object
	.size		.nv.reservedSmem.offset0,0x4
	.type		.nv.reservedSmem.cap,@object
	.size		.nv.reservedSmem.cap,0x4
	.type		__assertfail,@function
